// auto-generated by cutlass_sweep.gemm — config: {"arch": "sm_90", "cluster_m": 2, "cluster_n": 2, "dtype": "tf32", "stages": 5, "tile_k": 64, "tile_m": 256, "tile_n": 256}
#include "cutlass/cutlass.h"
#include "cutlass/gemm/collective/collective_builder.hpp"
#include "cutlass/gemm/device/gemm_universal_adapter.h"
#include "cutlass/gemm/kernel/gemm_universal.hpp"
#include "cutlass/epilogue/collective/collective_builder.hpp"

using ElemA = cutlass::tfloat32_t;
using ElemB = cutlass::tfloat32_t;
using ElemCD = cutlass::tfloat32_t;
using Acc  = float;
using TileShape    = cute::Shape<cute::_256, cute::_256, cute::_64>;
using ClusterShape = cute::Shape<cute::_2, cute::_2, cute::_1>;

using CollectiveEpilogue = typename cutlass::epilogue::collective::CollectiveBuilder<
    cutlass::arch::Sm90, cutlass::arch::OpClassTensorOp,
    TileShape, ClusterShape,
    cutlass::epilogue::collective::EpilogueTileAuto,
    Acc, Acc,
    ElemCD, cutlass::layout::RowMajor, 128 / cutlass::sizeof_bits<ElemCD>::value,
    ElemCD, cutlass::layout::RowMajor, 128 / cutlass::sizeof_bits<ElemCD>::value,
    cutlass::epilogue::collective::EpilogueScheduleAuto
  >::CollectiveOp;

using CollectiveMainloop = typename cutlass::gemm::collective::CollectiveBuilder<
    cutlass::arch::Sm90, cutlass::arch::OpClassTensorOp,
    ElemA, cutlass::layout::RowMajor, 128 / cutlass::sizeof_bits<ElemA>::value,
    ElemB, cutlass::layout::ColumnMajor, 128 / cutlass::sizeof_bits<ElemB>::value,
    Acc,
    TileShape, ClusterShape,
    cutlass::gemm::collective::StageCount<5>,
    cutlass::gemm::collective::KernelScheduleAuto
  >::CollectiveOp;

using GemmKernel = cutlass::gemm::kernel::GemmUniversal<
    cute::Shape<int,int,int,int>,
    CollectiveMainloop,
    CollectiveEpilogue
>;
using Gemm = cutlass::gemm::device::GemmUniversalAdapter<GemmKernel>;

// Force the device kernel symbol into the cubin without needing a host main.
auto* _anchor = &cutlass::device_kernel<GemmKernel>;


// ===== COMPILED SASS (sm_90a) =====

	.target	sm_90a

	.elftype	@"ET_EXEC"


//--------------------- .note.nv.tkinfo           --------------------------
	.section	.note.nv.tkinfo,"",@"SHT_NOTE"
	.sectionflags	@"SHF_NOTE_NV_TKINFO"
	.tkinfo
        /*0018*/ 	.word	0x00000002
        /*0030*/ 	.string	""
        /*0030*/ 	.string	"ptxas"
        /*0030*/ 	.string	"Cuda compilation tools, release 13.0, V13.0.88"
        /*0030*/ 	.string	"Build cuda_13.0.r13.0/compiler.36424714_0"
        /*0030*/ 	.string	"-arch sm_90a -m 64 "



//--------------------- .note.nv.cuinfo           --------------------------
	.section	.note.nv.cuinfo,"",@"SHT_NOTE"
	.sectionflags	@"SHF_NOTE_NV_CUINFO"
        /*0018*/ 	.short	0x0002
        /*001a*/ 	.short	0x005a
        /*001c*/ 	.short	0x0082
	.zero		2


//--------------------- .nv.info                  --------------------------
	.section	.nv.info,"",@"SHT_CUDA_INFO"
	.align	4


	//----- nvinfo : EIATTR_REGCOUNT
	.align		4
        /*0000*/ 	.byte	0x04, 0x2f
        /*0002*/ 	.short	(.L_15 - .L_14)
	.align		4
.L_14:
        /*0004*/ 	.word	index@(_ZN7cutlass13device_kernelINS_4gemm6kernel13GemmUniversalIN4cute5tupleIJiiiiEEENS1_10collective13CollectiveMmaINS1_34MainloopSm90TmaGmmaWarpSpecializedILi5ENS5_IJNS4_1CILi2EEESB_NSA_ILi1EEEEEENS1_35KernelTmaWarpSpecializedCooperativeEEENS5_IJNSA_ILi256EEESG_NSA_ILi64EEEEEENS_10tfloat32_tENS5_IJlSC_lEEESJ_SK_NS4_8TiledMMAINS4_8MMA_AtomIJNS4_4SM904GMMA30MMA_64x256x8_F32TF32TF32_SS_TNILNSO_7ScaleInE1ELSQ_1EEEEEENS4_6LayoutINS5_IJSB_SC_SC_EEENS5_IJSC_NSA_ILi0EEESV_EEEEENS5_IJNS4_10UnderscoreESY_SY_EEEEENS4_23SM90_TMA_LOAD_MULTICASTENS4_14ComposedLayoutINS4_7SwizzleILi3ELi4ELi3EEENS4_18smem_ptr_flag_bitsILi32EEENST_INS5_IJNSA_ILi8EEENSA_ILi32EEEEEENS5_IJS18_SC_EEEEEEEvNS4_8identityES11_S1C_vS1D_EENS_8epilogue10collective6detail29Sm90TmaWarpSpecializedAdapterINS1G_15DefaultEpilogueISJ_SK_SK_NS1F_6thread17LinearCombinationISJ_Li1EffLNS1K_9ScaleType4KindE0ELNS_15FloatRoundStyleE2ESJ_EENS1_15EpilogueDefaultEEEEEvvEEEEvNT_6ParamsE)
        /*0008*/ 	.word	0x000000a8


	//----- nvinfo : EIATTR_FRAME_SIZE
	.align		4
.L_15:
        /*000c*/ 	.byte	0x04, 0x11
        /*000e*/ 	.short	(.L_17 - .L_16)
	.align		4
.L_16:
        /*0010*/ 	.word	index@(_ZN7cutlass13device_kernelINS_4gemm6kernel13GemmUniversalIN4cute5tupleIJiiiiEEENS1_10collective13CollectiveMmaINS1_34MainloopSm90TmaGmmaWarpSpecializedILi5ENS5_IJNS4_1CILi2EEESB_NSA_ILi1EEEEEENS1_35KernelTmaWarpSpecializedCooperativeEEENS5_IJNSA_ILi256EEESG_NSA_ILi64EEEEEENS_10tfloat32_tENS5_IJlSC_lEEESJ_SK_NS4_8TiledMMAINS4_8MMA_AtomIJNS4_4SM904GMMA30MMA_64x256x8_F32TF32TF32_SS_TNILNSO_7ScaleInE1ELSQ_1EEEEEENS4_6LayoutINS5_IJSB_SC_SC_EEENS5_IJSC_NSA_ILi0EEESV_EEEEENS5_IJNS4_10UnderscoreESY_SY_EEEEENS4_23SM90_TMA_LOAD_MULTICASTENS4_14ComposedLayoutINS4_7SwizzleILi3ELi4ELi3EEENS4_18smem_ptr_flag_bitsILi32EEENST_INS5_IJNSA_ILi8EEENSA_ILi32EEEEEENS5_IJS18_SC_EEEEEEEvNS4_8identityES11_S1C_vS1D_EENS_8epilogue10collective6detail29Sm90TmaWarpSpecializedAdapterINS1G_15DefaultEpilogueISJ_SK_SK_NS1F_6thread17LinearCombinationISJ_Li1EffLNS1K_9ScaleType4KindE0ELNS_15FloatRoundStyleE2ESJ_EENS1_15EpilogueDefaultEEEEEvvEEEEvNT_6ParamsE)
        /*0014*/ 	.word	0x00000cf8


	//----- nvinfo : EIATTR_MIN_STACK_SIZE
	.align		4
.L_17:
        /*0018*/ 	.byte	0x04, 0x12
        /*001a*/ 	.short	(.L_19 - .L_18)
	.align		4
.L_18:
        /*001c*/ 	.word	index@(_ZN7cutlass13device_kernelINS_4gemm6kernel13GemmUniversalIN4cute5tupleIJiiiiEEENS1_10collective13CollectiveMmaINS1_34MainloopSm90TmaGmmaWarpSpecializedILi5ENS5_IJNS4_1CILi2EEESB_NSA_ILi1EEEEEENS1_35KernelTmaWarpSpecializedCooperativeEEENS5_IJNSA_ILi256EEESG_NSA_ILi64EEEEEENS_10tfloat32_tENS5_IJlSC_lEEESJ_SK_NS4_8TiledMMAINS4_8MMA_AtomIJNS4_4SM904GMMA30MMA_64x256x8_F32TF32TF32_SS_TNILNSO_7ScaleInE1ELSQ_1EEEEEENS4_6LayoutINS5_IJSB_SC_SC_EEENS5_IJSC_NSA_ILi0EEESV_EEEEENS5_IJNS4_10UnderscoreESY_SY_EEEEENS4_23SM90_TMA_LOAD_MULTICASTENS4_14ComposedLayoutINS4_7SwizzleILi3ELi4ELi3EEENS4_18smem_ptr_flag_bitsILi32EEENST_INS5_IJNSA_ILi8EEENSA_ILi32EEEEEENS5_IJS18_SC_EEEEEEEvNS4_8identityES11_S1C_vS1D_EENS_8epilogue10collective6detail29Sm90TmaWarpSpecializedAdapterINS1G_15DefaultEpilogueISJ_SK_SK_NS1F_6thread17LinearCombinationISJ_Li1EffLNS1K_9ScaleType4KindE0ELNS_15FloatRoundStyleE2ESJ_EENS1_15EpilogueDefaultEEEEEvvEEEEvNT_6ParamsE)
        /*0020*/ 	.word	0x00000cf8
.L_19:


//--------------------- .nv.compat                --------------------------
	.section	.nv.compat,"",@"SHT_CUDA_COMPAT_INFO"
	.align	4
        /*0000*/ 	.byte	0x02, 0x09, 0x01, 0x00, 0x02, 0x02, 0x04, 0x00, 0x02, 0x05, 0x05, 0x00, 0x03, 0x07, 0x01, 0x01
        /*0010*/ 	.byte	0x02, 0x03, 0x01, 0x00, 0x02, 0x06, 0x01, 0x00, 0x04, 0x0b, 0x08, 0x00, 0x00, 0x00, 0x00, 0x00
        /*0020*/ 	.byte	0x00, 0x00, 0x00, 0x00


//--------------------- .nv.info._ZN7cutlass13device_kernelINS_4gemm6kernel13GemmUniversalIN4cute5tupleIJiiiiEEENS1_10collective13CollectiveMmaINS1_34MainloopSm90TmaGmmaWarpSpecializedILi5ENS5_IJNS4_1CILi2EEESB_NSA_ILi1EEEEEENS1_35KernelTmaWarpSpecializedCooperativeEEENS5_IJNSA_ILi256EEESG_NSA_ILi64EEEEEENS_10tfloat32_tENS5_IJlSC_lEEESJ_SK_NS4_8TiledMMAINS4_8MMA_AtomIJNS4_4SM904GMMA30MMA_64x256x8_F32TF32TF32_SS_TNILNSO_7ScaleInE1ELSQ_1EEEEEENS4_6LayoutINS5_IJSB_SC_SC_EEENS5_IJSC_NSA_ILi0EEESV_EEEEENS5_IJNS4_10UnderscoreESY_SY_EEEEENS4_23SM90_TMA_LOAD_MULTICASTENS4_14ComposedLayoutINS4_7SwizzleILi3ELi4ELi3EEENS4_18smem_ptr_flag_bitsILi32EEENST_INS5_IJNSA_ILi8EEENSA_ILi32EEEEEENS5_IJS18_SC_EEEEEEEvNS4_8identityES11_S1C_vS1D_EENS_8epilogue10collective6detail29Sm90TmaWarpSpecializedAdapterINS1G_15DefaultEpilogueISJ_SK_SK_NS1F_6thread17LinearCombinationISJ_Li1EffLNS1K_9ScaleType4KindE0ELNS_15FloatRoundStyleE2ESJ_EENS1_15EpilogueDefaultEEEEEvvEEEEvNT_6ParamsE --------------------------
	.section	.nv.info._ZN7cutlass13device_kernelINS_4gemm6kernel13GemmUniversalIN4cute5tupleIJiiiiEEENS1_10collective13CollectiveMmaINS1_34MainloopSm90TmaGmmaWarpSpecializedILi5ENS5_IJNS4_1CILi2EEESB_NSA_ILi1EEEEEENS1_35KernelTmaWarpSpecializedCooperativeEEENS5_IJNSA_ILi256EEESG_NSA_ILi64EEEEEENS_10tfloat32_tENS5_IJlSC_lEEESJ_SK_NS4_8TiledMMAINS4_8MMA_AtomIJNS4_4SM904GMMA30MMA_64x256x8_F32TF32TF32_SS_TNILNSO_7ScaleInE1ELSQ_1EEEEEENS4_6LayoutINS5_IJSB_SC_SC_EEENS5_IJSC_NSA_ILi0EEESV_EEEEENS5_IJNS4_10UnderscoreESY_SY_EEEEENS4_23SM90_TMA_LOAD_MULTICASTENS4_14ComposedLayoutINS4_7SwizzleILi3ELi4ELi3EEENS4_18smem_ptr_flag_bitsILi32EEENST_INS5_IJNSA_ILi8EEENSA_ILi32EEEEEENS5_IJS18_SC_EEEEEEEvNS4_8identityES11_S1C_vS1D_EENS_8epilogue10collective6detail29Sm90TmaWarpSpecializedAdapterINS1G_15DefaultEpilogueISJ_SK_SK_NS1F_6thread17LinearCombinationISJ_Li1EffLNS1K_9ScaleType4KindE0ELNS_15FloatRoundStyleE2ESJ_EENS1_15EpilogueDefaultEEEEEvvEEEEvNT_6ParamsE,"",@"SHT_CUDA_INFO"
	.sectionflags	@""
	.align	4


	//----- nvinfo : EIATTR_CUDA_API_VERSION
	.align		4
        /*0000*/ 	.byte	0x04, 0x37
        /*0002*/ 	.short	(.L_21 - .L_20)
.L_20:
        /*0004*/ 	.word	0x00000082


	//----- nvinfo : EIATTR_KPARAM_INFO
	.align		4
.L_21:
        /*0008*/ 	.byte	0x04, 0x17
        /*000a*/ 	.short	(.L_23 - .L_22)
.L_22:
        /*000c*/ 	.word	0x00000000
        /*0010*/ 	.short	0x0000
        /*0012*/ 	.short	0x0070
        /*0014*/ 	.byte	0x00, 0xf0, 0x01, 0x10


	//----- nvinfo : EIATTR_SPARSE_MMA_MASK
	.align		4
.L_23:
        /*0018*/ 	.byte	0x03, 0x50
        /*001a*/ 	.short	0x0000


	//----- nvinfo : EIATTR_MAXREG_COUNT
	.align		4
        /*001c*/ 	.byte	0x03, 0x1b
        /*001e*/ 	.short	0x00a8


	//----- nvinfo : EIATTR_NUM_BARRIERS
	.align		4
        /*0020*/ 	.byte	0x02, 0x4c
        /*0022*/ 	.byte	0x01
	.zero		1


	//----- nvinfo : EIATTR_EXTERNS
	.align		4
        /*0024*/ 	.byte	0x04, 0x0f
        /*0026*/ 	.short	(.L_25 - .L_24)


	//   ....[0]....
	.align		4
.L_24:
        /*0028*/ 	.word	index@(__assertfail)


	//----- nvinfo : EIATTR_ANNOTATIONS
	.align		4
.L_25:
        /*002c*/ 	.byte	0x04, 0x55
        /*002e*/ 	.short	(.L_27 - .L_26)


	//   ....[0]....
.L_26:
        /*0030*/ 	.word	0x00000001
        /*0034*/ 	.byte	0x20, 0x0a, 0x00, 0x00, 0x01, 0x00, 0x00, 0x00, 0x30, 0x0a, 0x00, 0x00, 0x01, 0x00, 0x00, 0x00
        /* <DEDUP_REMOVED lines=1385> */
        /*56d4*/ 	.byte	0x90, 0x29, 0x02, 0x00, 0x01, 0x00, 0x00, 0x00, 0xb0, 0x29, 0x02, 0x00


	//----- nvinfo : EIATTR_MERCURY_ISA_VERSION
	.align		4
.L_27:
        /*56e0*/ 	.byte	0x03, 0x5f
        /*56e2*/ 	.short	0x0101


	//----- nvinfo : EIATTR_INT_WARP_WIDE_INSTR_OFFSETS
	.align		4
        /*56e4*/ 	.byte	0x04, 0x31
        /*56e6*/ 	.short	(.L_29 - .L_28)


	//   ....[0]....
.L_28:
        /*56e8*/ 	.word	0x000005a0


	//   ....[1]....
        /*56ec*/ 	.word	0x000005b0


	//   ....[2]....
        /*56f0*/ 	.word	0x00000720


	//----- nvinfo : EIATTR_COOP_GROUP_MASK_REGIDS
	.align		4
.L_29:
        /*56f4*/ 	.byte	0x04, 0x29
        /*56f6*/ 	.short	(.L_31 - .L_30)


	//   ....[0]....
.L_30:
        /*56f8*/ 	.word	0xffffffff


	//   ....[1]....
        /*56fc*/ 	.word	0xffffffff


	//   ....[2]....
        /*5700*/ 	.word	0xffffffff


	//   ....[3]....
        /*5704*/ 	.word	0xffffffff


	//   ....[4]....
        /*5708*/ 	.word	0xffffffff


	//   ....[5]....
        /*570c*/ 	.word	0xffffffff


	//----- nvinfo : EIATTR_COOP_GROUP_INSTR_OFFSETS
	.align		4
.L_31:
        /*5710*/ 	.byte	0x04, 0x28
        /*5712*/ 	.short	(.L_33 - .L_32)


	//   ....[0]....
.L_32:
        /*5714*/ 	.word	0x00000070


	//   ....[1]....
        /*5718*/ 	.word	0x00000080


	//   ....[2]....
        /*571c*/ 	.word	0x000001a0


	//   ....[3]....
        /*5720*/ 	.word	0x000003f0


	//   ....[4]....
        /*5724*/ 	.word	0x00000860


	//   ....[5]....
        /*5728*/ 	.word	0x00001430


	//----- nvinfo : EIATTR_REG_RECONFIG
	.align		4
.L_33:
        /*572c*/ 	.byte	0x01, 0x54
	.zero		2


	//----- nvinfo : EIATTR_SYSCALL_OFFSETS
	.align		4
        /*5730*/ 	.byte	0x04, 0x46
        /*5732*/ 	.short	(.L_35 - .L_34)


	//   ....[0]....
.L_34:
        /*5734*/ 	.word	0x000015e0


	//----- nvinfo : EIATTR_MBARRIER_INSTR_OFFSETS
	.align		4
.L_35:
        /*5738*/ 	.byte	0x04, 0x39
        /*573a*/ 	.short	(.L_37 - .L_36)


	//   ....[0]....
.L_36:
        /*573c*/ 	.word	0x00000320
        /*5740*/ 	.word	0x000000ff
        /*5744*/ 	.word	0x00000000
        /*5748*/ 	.short	0x0100
        /*574a*/ 	.byte	0x08
	.zero		1


	//   ....[1]....
        /*574c*/ 	.word	0x00000330
        /*5750*/ 	.word	0x000000ff
        /*5754*/ 	.word	0x00000028
        /*5758*/ 	.short	0x0100
        /*575a*/ 	.byte	0x08
	.zero		1


	//   ....[2]....
        /*575c*/ 	.word	0x00000340
        /*5760*/ 	.word	0x000000ff
        /*5764*/ 	.word	0x00000008
        /*5768*/ 	.short	0x0100
        /*576a*/ 	.byte	0x08
	.zero		1


	//   ....[3]....
        /*576c*/ 	.word	0x00000350
        /*5770*/ 	.word	0x000000ff
        /*5774*/ 	.word	0x00000030
        /*5778*/ 	.short	0x0100
        /*577a*/ 	.byte	0x08
	.zero		1


	//   ....[4]....
        /*577c*/ 	.word	0x00000360
        /*5780*/ 	.word	0x000000ff
        /*5784*/ 	.word	0x00000010
        /*5788*/ 	.short	0x0100
        /*578a*/ 	.byte	0x08
	.zero		1


	//   ....[5]....
        /*578c*/ 	.word	0x00000370
        /*5790*/ 	.word	0x000000ff
        /*5794*/ 	.word	0x00000038
        /*5798*/ 	.short	0x0100
        /*579a*/ 	.byte	0x08
	.zero		1


	//   ....[6]....
        /*579c*/ 	.word	0x00000380
        /*57a0*/ 	.word	0x000000ff
        /*57a4*/ 	.word	0x00000018
        /*57a8*/ 	.short	0x0100
        /*57aa*/ 	.byte	0x08
	.zero		1


	//   ....[7]....
        /*57ac*/ 	.word	0x00000390
        /*57b0*/ 	.word	0x000000ff
        /*57b4*/ 	.word	0x00000040
        /*57b8*/ 	.short	0x0100
        /*57ba*/ 	.byte	0x08
	.zero		1


	//   ....[8]....
        /*57bc*/ 	.word	0x000003a0
        /*57c0*/ 	.word	0x000000ff
        /*57c4*/ 	.word	0x00000020
        /*57c8*/ 	.short	0x0100
        /*57ca*/ 	.byte	0x08
	.zero		1


	//   ....[9]....
        /*57cc*/ 	.word	0x000003b0
        /*57d0*/ 	.word	0x000000ff
        /*57d4*/ 	.word	0x00000048
        /*57d8*/ 	.short	0x0100
        /*57da*/ 	.byte	0x08
	.zero		1


	//   ....[10]....
        /*57dc*/ 	.word	0x00000790
        /*57e0*/ 	.word	0x000000ff
        /*57e4*/ 	.word	0x00000060
        /*57e8*/ 	.short	0x0100
        /*57ea*/ 	.byte	0x06
	.zero		1


	//   ....[11]....
        /*57ec*/ 	.word	0x000007c0
        /*57f0*/ 	.word	0x000000ff
        /*57f4*/ 	.word	0x00000068
        /*57f8*/ 	.short	0x0100
        /*57fa*/ 	.byte	0x06
	.zero		1


	//   ....[12]....
        /*57fc*/ 	.word	0x000016c0
        /*5800*/ 	.word	0x00000004
        /*5804*/ 	.word	0x00000000
        /*5808*/ 	.short	0x010a
        /*580a*/ 	.byte	0x3f
	.zero		1


	//   ....[13]....
        /*580c*/ 	.word	0x00001700
        /*5810*/ 	.word	0x00000004
        /*5814*/ 	.word	0x00000000
        /*5818*/ 	.short	0x010a
        /*581a*/ 	.byte	0x3f
	.zero		1


	//   ....[14]....
        /*581c*/ 	.word	0x00008d40
        /*5820*/ 	.word	0x00000003
        /*5824*/ 	.word	0x00000000
        /*5828*/ 	.short	0x010a
        /*582a*/ 	.byte	0x3f
	.zero		1


	//   ....[15]....
        /*582c*/ 	.word	0x00008d80
        /*5830*/ 	.word	0x00000003
        /*5834*/ 	.word	0x00000000
        /*5838*/ 	.short	0x010a
        /*583a*/ 	.byte	0x3f
	.zero		1


	//   ....[16]....
        /*583c*/ 	.word	0x00010e40
        /*5840*/ 	.word	0x00000003
        /*5844*/ 	.word	0x00000000
        /*5848*/ 	.short	0x0101
        /*584a*/ 	.byte	0x3f
	.zero		1


	//   ....[17]....
        /*584c*/ 	.word	0x00011070
        /*5850*/ 	.word	0x00000000
        /*5854*/ 	.word	0x00000000
        /*5858*/ 	.short	0x0101
        /*585a*/ 	.byte	0x3f
	.zero		1


	//   ....[18]....
        /*585c*/ 	.word	0x00022450
        /*5860*/ 	.word	0x0000000c
        /*5864*/ 	.word	0x00000028
        /*5868*/ 	.short	0x010a
        /*586a*/ 	.byte	0x3f
	.zero		1


	//   ....[19]....
        /*586c*/ 	.word	0x000228b0
        /*5870*/ 	.word	0x00000002
        /*5874*/ 	.word	0x00000068
        /*5878*/ 	.short	0x0101
        /*587a*/ 	.byte	0x3f
	.zero		1


	//   ....[20]....
        /*587c*/ 	.word	0x000230b0
        /*5880*/ 	.word	0x00000004
        /*5884*/ 	.word	0x00000000
        /*5888*/ 	.short	0x010a
        /*588a*/ 	.byte	0x3f
	.zero		1


	//   ....[21]....
        /*588c*/ 	.word	0x00023140
        /*5890*/ 	.word	0x00000003
        /*5894*/ 	.word	0x00000000
        /*5898*/ 	.short	0x010a
        /*589a*/ 	.byte	0x3f
	.zero		1


	//   ....[22]....
        /*589c*/ 	.word	0x000231d0
        /*58a0*/ 	.word	0x00000003
        /*58a4*/ 	.word	0x00000000
        /*58a8*/ 	.short	0x010a
        /*58aa*/ 	.byte	0x3f
	.zero		1


	//   ....[23]....
        /*58ac*/ 	.word	0x00023260
        /*58b0*/ 	.word	0x00000003
        /*58b4*/ 	.word	0x00000000
        /*58b8*/ 	.short	0x010a
        /*58ba*/ 	.byte	0x3f
	.zero		1


	//   ....[24]....
        /*58bc*/ 	.word	0x000232f0
        /*58c0*/ 	.word	0x00000003
        /*58c4*/ 	.word	0x00000000
        /*58c8*/ 	.short	0x010a
        /*58ca*/ 	.byte	0x3f
	.zero		1


	//   ....[25]....
        /*58cc*/ 	.word	0x00023350
        /*58d0*/ 	.word	0x00000004
        /*58d4*/ 	.word	0x00000000
        /*58d8*/ 	.short	0x010a
        /*58da*/ 	.byte	0x3f
	.zero		1


	//   ....[26]....
        /*58dc*/ 	.word	0x000233a0
        /*58e0*/ 	.word	0x00000003
        /*58e4*/ 	.word	0x00000000
        /*58e8*/ 	.short	0x010a
        /*58ea*/ 	.byte	0x3f
	.zero		1


	//   ....[27]....
        /*58ec*/ 	.word	0x00023470
        /*58f0*/ 	.word	0x0000000c
        /*58f4*/ 	.word	0x00000028
        /*58f8*/ 	.short	0x010a
        /*58fa*/ 	.byte	0x3f
	.zero		1


	//   ....[28]....
        /*58fc*/ 	.word	0x00023540
        /*5900*/ 	.word	0x00000004
        /*5904*/ 	.word	0x00000000
        /*5908*/ 	.short	0x010a
        /*590a*/ 	.byte	0x3f
	.zero		1


	//   ....[29]....
        /*590c*/ 	.word	0x00023590
        /*5910*/ 	.word	0x00000003
        /*5914*/ 	.word	0x00000000
        /*5918*/ 	.short	0x010a
        /*591a*/ 	.byte	0x3f
	.zero		1


	//   ....[30]....
        /*591c*/ 	.word	0x000235e0
        /*5920*/ 	.word	0x00000003
        /*5924*/ 	.word	0x00000000
        /*5928*/ 	.short	0x010a
        /*592a*/ 	.byte	0x3f
	.zero		1


	//   ....[31]....
        /*592c*/ 	.word	0x00023630
        /*5930*/ 	.word	0x00000003
        /*5934*/ 	.word	0x00000000
        /*5938*/ 	.short	0x010a
        /*593a*/ 	.byte	0x3f
	.zero		1


	//----- nvinfo : EIATTR_NUM_MBARRIERS
	.align		4
.L_37:
        /*593c*/ 	.byte	0x03, 0x38
        /*593e*/ 	.short	0x000c


	//----- nvinfo : EIATTR_EXIT_INSTR_OFFSETS
	.align		4
        /*5940*/ 	.byte	0x04, 0x1c
        /*5942*/ 	.short	(.L_39 - .L_38)


	//   ....[0]....
.L_38:
        /*5944*/ 	.word	0x00000ac0


	//   ....[1]....
        /*5948*/ 	.word	0x00001350


	//   ....[2]....
        /*594c*/ 	.word	0x000219e0


	//   ....[3]....
        /*5950*/ 	.word	0x00022000


	//   ....[4]....
        /*5954*/ 	.word	0x00023340


	//----- nvinfo : EIATTR_MAX_THREADS
	.align		4
.L_39:
        /*5958*/ 	.byte	0x04, 0x05
        /*595a*/ 	.short	(.L_41 - .L_40)
.L_40:
        /*595c*/ 	.word	0x00000180
        /*5960*/ 	.word	0x00000001
        /*5964*/ 	.word	0x00000001


	//----- nvinfo : EIATTR_CRS_STACK_SIZE
	.align		4
.L_41:
        /*5968*/ 	.byte	0x04, 0x1e
        /*596a*/ 	.short	(.L_43 - .L_42)
.L_42:
        /*596c*/ 	.word	0x00000000


	//----- nvinfo : EIATTR_CBANK_PARAM_SIZE
	.align		4
.L_43:
        /*5970*/ 	.byte	0x03, 0x19
        /*5972*/ 	.short	0x0470


	//----- nvinfo : EIATTR_PARAM_CBANK
	.align		4
        /*5974*/ 	.byte	0x04, 0x0a
        /*5976*/ 	.short	(.L_45 - .L_44)
	.align		4
.L_44:
        /*5978*/ 	.word	index@(.nv.constant0._ZN7cutlass13device_kernelINS_4gemm6kernel13GemmUniversalIN4cute5tupleIJiiiiEEENS1_10collective13CollectiveMmaINS1_34MainloopSm90TmaGmmaWarpSpecializedILi5ENS5_IJNS4_1CILi2EEESB_NSA_ILi1EEEEEENS1_35KernelTmaWarpSpecializedCooperativeEEENS5_IJNSA_ILi256EEESG_NSA_ILi64EEEEEENS_10tfloat32_tENS5_IJlSC_lEEESJ_SK_NS4_8TiledMMAINS4_8MMA_AtomIJNS4_4SM904GMMA30MMA_64x256x8_F32TF32TF32_SS_TNILNSO_7ScaleInE1ELSQ_1EEEEEENS4_6LayoutINS5_IJSB_SC_SC_EEENS5_IJSC_NSA_ILi0EEESV_EEEEENS5_IJNS4_10UnderscoreESY_SY_EEEEENS4_23SM90_TMA_LOAD_MULTICASTENS4_14ComposedLayoutINS4_7SwizzleILi3ELi4ELi3EEENS4_18smem_ptr_flag_bitsILi32EEENST_INS5_IJNSA_ILi8EEENSA_ILi32EEEEEENS5_IJS18_SC_EEEEEEEvNS4_8identityES11_S1C_vS1D_EENS_8epilogue10collective6detail29Sm90TmaWarpSpecializedAdapterINS1G_15DefaultEpilogueISJ_SK_SK_NS1F_6thread17LinearCombinationISJ_Li1EffLNS1K_9ScaleType4KindE0ELNS_15FloatRoundStyleE2ESJ_EENS1_15EpilogueDefaultEEEEEvvEEEEvNT_6ParamsE)
        /*597c*/ 	.short	0x0210
        /*597e*/ 	.short	0x0470


	//----- nvinfo : EIATTR_SW_WAR
	.align		4
.L_45:
        /*5980*/ 	.byte	0x04, 0x36
        /*5982*/ 	.short	(.L_47 - .L_46)
.L_46:
        /*5984*/ 	.word	0x00000008
.L_47:


//--------------------- .nv.callgraph             --------------------------
	.section	.nv.callgraph,"",@"SHT_CUDA_CALLGRAPH"
	.align	4
	.sectionentsize	8
	.align		4
        /*0000*/ 	.word	0x00000000
	.align		4
        /*0004*/ 	.word	0xffffffff
	.align		4
        /*0008*/ 	.word	index@(_ZN7cutlass13device_kernelINS_4gemm6kernel13GemmUniversalIN4cute5tupleIJiiiiEEENS1_10collective13CollectiveMmaINS1_34MainloopSm90TmaGmmaWarpSpecializedILi5ENS5_IJNS4_1CILi2EEESB_NSA_ILi1EEEEEENS1_35KernelTmaWarpSpecializedCooperativeEEENS5_IJNSA_ILi256EEESG_NSA_ILi64EEEEEENS_10tfloat32_tENS5_IJlSC_lEEESJ_SK_NS4_8TiledMMAINS4_8MMA_AtomIJNS4_4SM904GMMA30MMA_64x256x8_F32TF32TF32_SS_TNILNSO_7ScaleInE1ELSQ_1EEEEEENS4_6LayoutINS5_IJSB_SC_SC_EEENS5_IJSC_NSA_ILi0EEESV_EEEEENS5_IJNS4_10UnderscoreESY_SY_EEEEENS4_23SM90_TMA_LOAD_MULTICASTENS4_14ComposedLayoutINS4_7SwizzleILi3ELi4ELi3EEENS4_18smem_ptr_flag_bitsILi32EEENST_INS5_IJNSA_ILi8EEENSA_ILi32EEEEEENS5_IJS18_SC_EEEEEEEvNS4_8identityES11_S1C_vS1D_EENS_8epilogue10collective6detail29Sm90TmaWarpSpecializedAdapterINS1G_15DefaultEpilogueISJ_SK_SK_NS1F_6thread17LinearCombinationISJ_Li1EffLNS1K_9ScaleType4KindE0ELNS_15FloatRoundStyleE2ESJ_EENS1_15EpilogueDefaultEEEEEvvEEEEvNT_6ParamsE)
	.align		4
        /*000c*/ 	.word	index@(__assertfail)
	.align		4
        /*0010*/ 	.word	0x00000000
	.align		4
        /*0014*/ 	.word	0xfffffffe
	.align		4
        /*0018*/ 	.word	0x00000000
	.align		4
        /*001c*/ 	.word	0xfffffffd
	.align		4
        /*0020*/ 	.word	0x00000000
	.align		4
        /*0024*/ 	.word	0xfffffffc


//--------------------- .nv.constant4             --------------------------
	.section	.nv.constant4,"a",@progbits
	.align	8
	.align		8
.nv.constant4:
        /*0000*/ 	.dword	__assertfail
	.align		8
        /*0008*/ 	.dword	__unnamed_1
	.align		8
        /*0010*/ 	.dword	_ZN39_INTERNAL_909ef74c_4_k_cu_1bbfcaff_70704cuda3std3__45__cpo5beginE
	.align		8
        /*0018*/ 	.dword	_ZN39_INTERNAL_909ef74c_4_k_cu_1bbfcaff_70704cuda3std3__45__cpo3endE
	.align		8
        /*0020*/ 	.dword	_ZN39_INTERNAL_909ef74c_4_k_cu_1bbfcaff_70704cuda3std3__45__cpo6cbeginE
	.align		8
        /*0028*/ 	.dword	_ZN39_INTERNAL_909ef74c_4_k_cu_1bbfcaff_70704cuda3std3__45__cpo4cendE
	.align		8
        /*0030*/ 	.dword	_ZN39_INTERNAL_909ef74c_4_k_cu_1bbfcaff_70704cuda3std3__441_GLOBAL__N__909ef74c_4_k_cu_1bbfcaff_70706ignoreE
	.align		8
        /*0038*/ 	.dword	_ZN39_INTERNAL_909ef74c_4_k_cu_1bbfcaff_70704cuda3std3__419piecewise_constructE
	.align		8
        /*0040*/ 	.dword	_ZN39_INTERNAL_909ef74c_4_k_cu_1bbfcaff_70704cuda3std3__48in_placeE
	.align		8
        /*0048*/ 	.dword	_ZN39_INTERNAL_909ef74c_4_k_cu_1bbfcaff_70704cuda3std6ranges3__45__cpo4swapE
	.align		8
        /*0050*/ 	.dword	_ZN39_INTERNAL_909ef74c_4_k_cu_1bbfcaff_70704cuda3std6ranges3__45__cpo9iter_moveE
	.align		8
        /*0058*/ 	.dword	_ZN39_INTERNAL_909ef74c_4_k_cu_1bbfcaff_70704cute7productE
	.align		8
        /*0060*/ 	.dword	_ZN39_INTERNAL_909ef74c_4_k_cu_1bbfcaff_70704cute1_E
	.align		8
        /*0068*/ 	.dword	$str$22
	.align		8
        /*0070*/ 	.dword	$str$23


//--------------------- .text._ZN7cutlass13device_kernelINS_4gemm6kernel13GemmUniversalIN4cute5tupleIJiiiiEEENS1_10collective13CollectiveMmaINS1_34MainloopSm90TmaGmmaWarpSpecializedILi5ENS5_IJNS4_1CILi2EEESB_NSA_ILi1EEEEEENS1_35KernelTmaWarpSpecializedCooperativeEEENS5_IJNSA_ILi256EEESG_NSA_ILi64EEEEEENS_10tfloat32_tENS5_IJlSC_lEEESJ_SK_NS4_8TiledMMAINS4_8MMA_AtomIJNS4_4SM904GMMA30MMA_64x256x8_F32TF32TF32_SS_TNILNSO_7ScaleInE1ELSQ_1EEEEEENS4_6LayoutINS5_IJSB_SC_SC_EEENS5_IJSC_NSA_ILi0EEESV_EEEEENS5_IJNS4_10UnderscoreESY_SY_EEEEENS4_23SM90_TMA_LOAD_MULTICASTENS4_14ComposedLayoutINS4_7SwizzleILi3ELi4ELi3EEENS4_18smem_ptr_flag_bitsILi32EEENST_INS5_IJNSA_ILi8EEENSA_ILi32EEEEEENS5_IJS18_SC_EEEEEEEvNS4_8identityES11_S1C_vS1D_EENS_8epilogue10collective6detail29Sm90TmaWarpSpecializedAdapterINS1G_15DefaultEpilogueISJ_SK_SK_NS1F_6thread17LinearCombinationISJ_Li1EffLNS1K_9ScaleType4KindE0ELNS_15FloatRoundStyleE2ESJ_EENS1_15EpilogueDefaultEEEEEvvEEEEvNT_6ParamsE --------------------------
	.section	.text._ZN7cutlass13device_kernelINS_4gemm6kernel13GemmUniversalIN4cute5tupleIJiiiiEEENS1_10collective13CollectiveMmaINS1_34MainloopSm90TmaGmmaWarpSpecializedILi5ENS5_IJNS4_1CILi2EEESB_NSA_ILi1EEEEEENS1_35KernelTmaWarpSpecializedCooperativeEEENS5_IJNSA_ILi256EEESG_NSA_ILi64EEEEEENS_10tfloat32_tENS5_IJlSC_lEEESJ_SK_NS4_8TiledMMAINS4_8MMA_AtomIJNS4_4SM904GMMA30MMA_64x256x8_F32TF32TF32_SS_TNILNSO_7ScaleInE1ELSQ_1EEEEEENS4_6LayoutINS5_IJSB_SC_SC_EEENS5_IJSC_NSA_ILi0EEESV_EEEEENS5_IJNS4_10UnderscoreESY_SY_EEEEENS4_23SM90_TMA_LOAD_MULTICASTENS4_14ComposedLayoutINS4_7SwizzleILi3ELi4ELi3EEENS4_18smem_ptr_flag_bitsILi32EEENST_INS5_IJNSA_ILi8EEENSA_ILi32EEEEEENS5_IJS18_SC_EEEEEEEvNS4_8identityES11_S1C_vS1D_EENS_8epilogue10collective6detail29Sm90TmaWarpSpecializedAdapterINS1G_15DefaultEpilogueISJ_SK_SK_NS1F_6thread17LinearCombinationISJ_Li1EffLNS1K_9ScaleType4KindE0ELNS_15FloatRoundStyleE2ESJ_EENS1_15EpilogueDefaultEEEEEvvEEEEvNT_6ParamsE,"ax",@progbits
	.align	128
.text._ZN7cutlass13device_kernelINS_4gemm6kernel13GemmUniversalIN4cute5tupleIJiiiiEEENS1_10collective13CollectiveMmaINS1_34MainloopSm90TmaGmmaWarpSpecializedILi5ENS5_IJNS4_1CILi2EEESB_NSA_ILi1EEEEEENS1_35KernelTmaWarpSpecializedCooperativeEEENS5_IJNSA_ILi256EEESG_NSA_ILi64EEEEEENS_10tfloat32_tENS5_IJlSC_lEEESJ_SK_NS4_8TiledMMAINS4_8MMA_AtomIJNS4_4SM904GMMA30MMA_64x256x8_F32TF32TF32_SS_TNILNSO_7ScaleInE1ELSQ_1EEEEEENS4_6LayoutINS5_IJSB_SC_SC_EEENS5_IJSC_NSA_ILi0EEESV_EEEEENS5_IJNS4_10UnderscoreESY_SY_EEEEENS4_23SM90_TMA_LOAD_MULTICASTENS4_14ComposedLayoutINS4_7SwizzleILi3ELi4ELi3EEENS4_18smem_ptr_flag_bitsILi32EEENST_INS5_IJNSA_ILi8EEENSA_ILi32EEEEEENS5_IJS18_SC_EEEEEEEvNS4_8identityES11_S1C_vS1D_EENS_8epilogue10collective6detail29Sm90TmaWarpSpecializedAdapterINS1G_15DefaultEpilogueISJ_SK_SK_NS1F_6thread17LinearCombinationISJ_Li1EffLNS1K_9ScaleType4KindE0ELNS_15FloatRoundStyleE2ESJ_EENS1_15EpilogueDefaultEEEEEvvEEEEvNT_6ParamsE:
        .type           _ZN7cutlass13device_kernelINS_4gemm6kernel13GemmUniversalIN4cute5tupleIJiiiiEEENS1_10collective13CollectiveMmaINS1_34MainloopSm90TmaGmmaWarpSpecializedILi5ENS5_IJNS4_1CILi2EEESB_NSA_ILi1EEEEEENS1_35KernelTmaWarpSpecializedCooperativeEEENS5_IJNSA_ILi256EEESG_NSA_ILi64EEEEEENS_10tfloat32_tENS5_IJlSC_lEEESJ_SK_NS4_8TiledMMAINS4_8MMA_AtomIJNS4_4SM904GMMA30MMA_64x256x8_F32TF32TF32_SS_TNILNSO_7ScaleInE1ELSQ_1EEEEEENS4_6LayoutINS5_IJSB_SC_SC_EEENS5_IJSC_NSA_ILi0EEESV_EEEEENS5_IJNS4_10UnderscoreESY_SY_EEEEENS4_23SM90_TMA_LOAD_MULTICASTENS4_14ComposedLayoutINS4_7SwizzleILi3ELi4ELi3EEENS4_18smem_ptr_flag_bitsILi32EEENST_INS5_IJNSA_ILi8EEENSA_ILi32EEEEEENS5_IJS18_SC_EEEEEEEvNS4_8identityES11_S1C_vS1D_EENS_8epilogue10collective6detail29Sm90TmaWarpSpecializedAdapterINS1G_15DefaultEpilogueISJ_SK_SK_NS1F_6thread17LinearCombinationISJ_Li1EffLNS1K_9ScaleType4KindE0ELNS_15FloatRoundStyleE2ESJ_EENS1_15EpilogueDefaultEEEEEvvEEEEvNT_6ParamsE,@function
        .size           _ZN7cutlass13device_kernelINS_4gemm6kernel13GemmUniversalIN4cute5tupleIJiiiiEEENS1_10collective13CollectiveMmaINS1_34MainloopSm90TmaGmmaWarpSpecializedILi5ENS5_IJNS4_1CILi2EEESB_NSA_ILi1EEEEEENS1_35KernelTmaWarpSpecializedCooperativeEEENS5_IJNSA_ILi256EEESG_NSA_ILi64EEEEEENS_10tfloat32_tENS5_IJlSC_lEEESJ_SK_NS4_8TiledMMAINS4_8MMA_AtomIJNS4_4SM904GMMA30MMA_64x256x8_F32TF32TF32_SS_TNILNSO_7ScaleInE1ELSQ_1EEEEEENS4_6LayoutINS5_IJSB_SC_SC_EEENS5_IJSC_NSA_ILi0EEESV_EEEEENS5_IJNS4_10UnderscoreESY_SY_EEEEENS4_23SM90_TMA_LOAD_MULTICASTENS4_14ComposedLayoutINS4_7SwizzleILi3ELi4ELi3EEENS4_18smem_ptr_flag_bitsILi32EEENST_INS5_IJNSA_ILi8EEENSA_ILi32EEEEEENS5_IJS18_SC_EEEEEEEvNS4_8identityES11_S1C_vS1D_EENS_8epilogue10collective6detail29Sm90TmaWarpSpecializedAdapterINS1G_15DefaultEpilogueISJ_SK_SK_NS1F_6thread17LinearCombinationISJ_Li1EffLNS1K_9ScaleType4KindE0ELNS_15FloatRoundStyleE2ESJ_EENS1_15EpilogueDefaultEEEEEvvEEEEvNT_6ParamsE,(.L_x_583 - _ZN7cutlass13device_kernelINS_4gemm6kernel13GemmUniversalIN4cute5tupleIJiiiiEEENS1_10collective13CollectiveMmaINS1_34MainloopSm90TmaGmmaWarpSpecializedILi5ENS5_IJNS4_1CILi2EEESB_NSA_ILi1EEEEEENS1_35KernelTmaWarpSpecializedCooperativeEEENS5_IJNSA_ILi256EEESG_NSA_ILi64EEEEEENS_10tfloat32_tENS5_IJlSC_lEEESJ_SK_NS4_8TiledMMAINS4_8MMA_AtomIJNS4_4SM904GMMA30MMA_64x256x8_F32TF32TF32_SS_TNILNSO_7ScaleInE1ELSQ_1EEEEEENS4_6LayoutINS5_IJSB_SC_SC_EEENS5_IJSC_NSA_ILi0EEESV_EEEEENS5_IJNS4_10UnderscoreESY_SY_EEEEENS4_23SM90_TMA_LOAD_MULTICASTENS4_14ComposedLayoutINS4_7SwizzleILi3ELi4ELi3EEENS4_18smem_ptr_flag_bitsILi32EEENST_INS5_IJNSA_ILi8EEENSA_ILi32EEEEEENS5_IJS18_SC_EEEEEEEvNS4_8identityES11_S1C_vS1D_EENS_8epilogue10collective6detail29Sm90TmaWarpSpecializedAdapterINS1G_15DefaultEpilogueISJ_SK_SK_NS1F_6thread17LinearCombinationISJ_Li1EffLNS1K_9ScaleType4KindE0ELNS_15FloatRoundStyleE2ESJ_EENS1_15EpilogueDefaultEEEEEvvEEEEvNT_6ParamsE)
        .other          _ZN7cutlass13device_kernelINS_4gemm6kernel13GemmUniversalIN4cute5tupleIJiiiiEEENS1_10collective13CollectiveMmaINS1_34MainloopSm90TmaGmmaWarpSpecializedILi5ENS5_IJNS4_1CILi2EEESB_NSA_ILi1EEEEEENS1_35KernelTmaWarpSpecializedCooperativeEEENS5_IJNSA_ILi256EEESG_NSA_ILi64EEEEEENS_10tfloat32_tENS5_IJlSC_lEEESJ_SK_NS4_8TiledMMAINS4_8MMA_AtomIJNS4_4SM904GMMA30MMA_64x256x8_F32TF32TF32_SS_TNILNSO_7ScaleInE1ELSQ_1EEEEEENS4_6LayoutINS5_IJSB_SC_SC_EEENS5_IJSC_NSA_ILi0EEESV_EEEEENS5_IJNS4_10UnderscoreESY_SY_EEEEENS4_23SM90_TMA_LOAD_MULTICASTENS4_14ComposedLayoutINS4_7SwizzleILi3ELi4ELi3EEENS4_18smem_ptr_flag_bitsILi32EEENST_INS5_IJNSA_ILi8EEENSA_ILi32EEEEEENS5_IJS18_SC_EEEEEEEvNS4_8identityES11_S1C_vS1D_EENS_8epilogue10collective6detail29Sm90TmaWarpSpecializedAdapterINS1G_15DefaultEpilogueISJ_SK_SK_NS1F_6thread17LinearCombinationISJ_Li1EffLNS1K_9ScaleType4KindE0ELNS_15FloatRoundStyleE2ESJ_EENS1_15EpilogueDefaultEEEEEvvEEEEvNT_6ParamsE,@"STO_CUDA_ENTRY STV_DEFAULT"
_ZN7cutlass13device_kernelINS_4gemm6kernel13GemmUniversalIN4cute5tupleIJiiiiEEENS1_10collective13CollectiveMmaINS1_34MainloopSm90TmaGmmaWarpSpecializedILi5ENS5_IJNS4_1CILi2EEESB_NSA_ILi1EEEEEENS1_35KernelTmaWarpSpecializedCooperativeEEENS5_IJNSA_ILi256EEESG_NSA_ILi64EEEEEENS_10tfloat32_tENS5_IJlSC_lEEESJ_SK_NS4_8TiledMMAINS4_8MMA_AtomIJNS4_4SM904GMMA30MMA_64x256x8_F32TF32TF32_SS_TNILNSO_7ScaleInE1ELSQ_1EEEEEENS4_6LayoutINS5_IJSB_SC_SC_EEENS5_IJSC_NSA_ILi0EEESV_EEEEENS5_IJNS4_10UnderscoreESY_SY_EEEEENS4_23SM90_TMA_LOAD_MULTICASTENS4_14ComposedLayoutINS4_7SwizzleILi3ELi4ELi3EEENS4_18smem_ptr_flag_bitsILi32EEENST_INS5_IJNSA_ILi8EEENSA_ILi32EEEEEENS5_IJS18_SC_EEEEEEEvNS4_8identityES11_S1C_vS1D_EENS_8epilogue10collective6detail29Sm90TmaWarpSpecializedAdapterINS1G_15DefaultEpilogueISJ_SK_SK_NS1F_6thread17LinearCombinationISJ_Li1EffLNS1K_9ScaleType4KindE0ELNS_15FloatRoundStyleE2ESJ_EENS1_15EpilogueDefaultEEEEEvvEEEEvNT_6ParamsE:
[----:B------:R-:W0:Y:S02]  /*0000*/  LDC R1, c[0x0][0x28] ;  /* 0x00000a00ff017b82 */ /* 0x000e240000000800 */
[----:B0-----:R-:W-:Y:S01]  /*0010*/  VIADD R1, R1, 0xfffff308 ;  /* 0xfffff30801017836 */ /* 0x001fe20000000000 */
[----:B------:R-:W0:Y:S01]  /*0020*/  S2R R4, SR_TID.X ;  /* 0x0000000000047919 */ /* 0x000e220000002100 */
[----:B------:R-:W-:Y:S01]  /*0030*/  ELECT P0, URZ, PT ;  /* 0x00000000003f782f */ /* 0x000fe20003800000 */
[----:B------:R-:W-:Y:S01]  /*0040*/  BSSY B0, `(.L_x_0) ;  /* 0x0000015000007945 */ /* 0x000fe20003800000 */
[--C-:B0-----:R-:W-:Y:S02]  /*0050*/  SHF.R.U32.HI R0, RZ, 0x5, R4.reuse ;  /* 0x00000005ff007819 */ /* 0x101fe40000011604 */
[----:B------:R-:W-:-:S03]  /*0060*/  SHF.R.U32.HI R2, RZ, 0x7, R4 ;  /* 0x00000007ff027819 */ /* 0x000fc60000011604 */
[----:B------:R-:W0:Y:S04]  /*0070*/  SHFL.IDX PT, R3, R0, RZ, 0x1f ;  /* 0x00001fff00037589 */ /* 0x000e2800000e0000 */
[----:B------:R-:W1:Y:S01]  /*0080*/  SHFL.IDX PT, R2, R2, RZ, 0x1f ;  /* 0x00001fff02027589 */ /* 0x000e6200000e0000 */
[----:B0-----:R-:W-:Y:S02]  /*0090*/  R2UR UR9, R3 ;  /* 0x00000000030972ca */ /* 0x001fe400000e0000 */
[----:B-1----:R-:W-:-:S11]  /*00a0*/  R2UR UR5, R2 ;  /* 0x00000000020572ca */ /* 0x002fd600000e0000 */
[----:B------:R-:W-:Y:S02]  /*00b0*/  USHF.R.S32.HI UR4, URZ, 0x1f, UR9 ;  /* 0x0000001f3f047899 */ /* 0x000fe40008011409 */
[----:B------:R-:W-:Y:S02]  /*00c0*/  ISETP.NE.OR P0, PT, RZ, UR9, !P0 ;  /* 0x00000009ff007c0c */ /* 0x000fe4000c705670 */
[----:B------:R-:W-:-:S04]  /*00d0*/  ULEA.HI UR4, UR4, UR9, URZ, 0x2 ;  /* 0x0000000904047291 */ /* 0x000fc8000f8f103f */
[----:B------:R-:W-:-:S04]  /*00e0*/  ULOP3.LUT UR4, UR4, 0xfffffffc, URZ, 0xc0, !UPT ;  /* 0xfffffffc04047892 */ /* 0x000fc8000f8ec03f */
[----:B------:R-:W-:-:S03]  /*00f0*/  UIADD3 UR9, UR9, -UR4, URZ ;  /* 0x8000000409097290 */ /* 0x000fc6000fffe03f */
[----:B------:R-:W-:Y:S09]  /*0100*/  @P0 BRA `(.L_x_1) ;  /* 0x0000000000200947 */ /* 0x000ff20003800000 */
[----:B------:R-:W-:Y:S02]  /*0110*/  ULDC.64 UR6, c[0x0][0x198] ;  /* 0x0000660000067ab9 */ /* 0x000fe40000000a00 */
[----:B------:R-:W-:Y:S02]  /*0120*/  UIADD3 UR10, UP0, UR6, 0xf0, URZ ;  /* 0x000000f0060a7890 */ /* 0x000fe4000ff1e03f */
[----:B------:R-:W-:Y:S02]  /*0130*/  UIADD3 UR6, UP1, UR6, 0x1f0, URZ ;  /* 0x000001f006067890 */ /* 0x000fe4000ff3e03f */
[----:B------:R-:W-:Y:S02]  /*0140*/  UIADD3.X UR11, URZ, UR7, URZ, UP0, !UPT ;  /* 0x000000073f0b7290 */ /* 0x000fe400087fe43f */
[----:B------:R-:W-:-:S07]  /*0150*/  UIADD3.X UR7, URZ, UR7, URZ, UP1, !UPT ;  /* 0x000000073f077290 */ /* 0x000fce0008ffe43f */
[----:B------:R0:W-:Y:S02]  /*0160*/  UTMACCTL.PF [UR10] ;  /* 0x000000000a0079b9 */ /* 0x0001e40008040000 */
[----:B------:R0:W-:Y:S02]  /*0170*/  UTMACCTL.PF [UR6] ;  /* 0x00000000060079b9 */ /* 0x0001e40008040000 */
[----:B0-----:R-:W-:Y:S01]  /*0180*/  NOP ;  /* 0x0000000000007918 */ /* 0x001fe20000000000 */
.L_x_1:
[----:B------:R-:W-:Y:S05]  /*0190*/  BSYNC B0 ;  /* 0x0000000000007941 */ /* 0x000fea0003800000 */
.L_x_0:
[----:B------:R-:W0:Y:S01]  /*01a0*/  SHFL.IDX PT, R2, R0, RZ, 0x1f ;  /* 0x00001fff00027589 */ /* 0x000e2200000e0000 */
[----:B------:R-:W-:Y:S01]  /*01b0*/  UISETP.NE.AND UP0, UPT, UR9, 0x3, UPT ;  /* 0x000000030900788c */ /* 0x000fe2000bf05270 */
[----:B------:R-:W-:Y:S01]  /*01c0*/  ISETP.NE.AND P1, PT, RZ, UR5, PT ;  /* 0x00000005ff007c0c */ /* 0x000fe2000bf25270 */
[----:B------:R-:W-:Y:S02]  /*01d0*/  UIADD3 UR16, UR5, -0x1, URZ ;  /* 0xffffffff05107890 */ /* 0x000fe4000fffe03f */
[----:B------:R-:W-:Y:S02]  /*01e0*/  UISETP.EQ.OR UP0, UPT, UR9, URZ, !UP0 ;  /* 0x0000003f0900728c */ /* 0x000fe4000c702670 */
[----:B------:R-:W-:Y:S02]  /*01f0*/  UISETP.GE.U32.AND UP1, UPT, UR16, 0x2, UPT ;  /* 0x000000021000788c */ /* 0x000fe4000bf26070 */
[----:B------:R-:W-:-:S04]  /*0200*/  UISETP.EQ.AND UP0, UPT, UR5, URZ, UP0 ;  /* 0x0000003f0500728c */ /* 0x000fc80008702270 */
[----:B------:R-:W-:-:S04]  /*0210*/  USEL UR38, URZ, 0x1, !UP0 ;  /* 0x000000013f267887 */ /* 0x000fc8000c000000 */
[----:B------:R-:W-:Y:S01]  /*0220*/  USEL UR38, UR38, 0x2, UP1 ;  /* 0x0000000226267887 */ /* 0x000fe20008800000 */
[----:B0-----:R-:W-:-:S13]  /*0230*/  ISETP.NE.AND P0, PT, R2, RZ, PT ;  /* 0x000000ff0200720c */ /* 0x001fda0003f05270 */
[----:B------:R-:W-:Y:S05]  /*0240*/  @P0 BRA `(.L_x_2) ;  /* 0x0000000000600947 */ /* 0x000fea0003800000 */
[----:B------:R-:W0:Y:S01]  /*0250*/  S2UR UR8, SR_CgaCtaId ;  /* 0x00000000000879c3 */ /* 0x000e220000008800 */
[----:B------:R-:W-:Y:S01]  /*0260*/  UMOV UR4, 0x400 ;  /* 0x0000040000047882 */ /* 0x000fe20000000000 */
[----:B------:R-:W-:Y:S01]  /*0270*/  UMOV UR5, 0x1 ;  /* 0x0000000100057882 */ /* 0x000fe20000000000 */
[----:B------:R-:W-:Y:S01]  /*0280*/  UMOV UR6, 0x6 ;  /* 0x0000000600067882 */ /* 0x000fe20000000000 */
[----:B------:R-:W-:Y:S01]  /*0290*/  ELECT P0, URZ, PT ;  /* 0x00000000003f782f */ /* 0x000fe20003800000 */
[----:B------:R-:W-:-:S04]  /*02a0*/  UIADD3 UR6, -UR6, 0x100000, URZ ;  /* 0x0010000006067890 */ /* 0x000fc8000fffe13f */
[----:B------:R-:W-:Y:S02]  /*02b0*/  USHF.L.U32 UR7, UR6, 0xb, URZ ;  /* 0x0000000b06077899 */ /* 0x000fe4000800063f */
[----:B------:R-:W-:Y:S02]  /*02c0*/  USHF.L.U32 UR6, UR6, 0x1, URZ ;  /* 0x0000000106067899 */ /* 0x000fe4000800063f */
[----:B0-----:R-:W-:Y:S02]  /*02d0*/  ULEA UR8, UR8, UR4, 0x18 ;  /* 0x0000000408087291 */ /* 0x001fe4000f8ec03f */
[----:B------:R-:W-:-:S04]  /*02e0*/  UIADD3 UR4, -UR5, 0x100000, URZ ;  /* 0x0010000005047890 */ /* 0x000fc8000fffe13f */
[----:B------:R-:W-:Y:S02]  /*02f0*/  USHF.L.U32 UR5, UR4, 0xb, URZ ;  /* 0x0000000b04057899 */ /* 0x000fe4000800063f */
[----:B------:R-:W-:Y:S01]  /*0300*/  USHF.L.U32 UR4, UR4, 0x1, URZ ;  /* 0x0000000104047899 */ /* 0x000fe2000800063f */
[----:B------:R-:W0:Y:S11]  /*0310*/  FENCE.VIEW.ASYNC.S ;  /* 0x00000000000073c6 */ /* 0x000e360000000000 */
[----:B0-----:R0:W1:Y:S01]  /*0320*/  SYNCS.EXCH.64 URZ, [UR8], UR4 ;  /* 0x00000004083f75b2 */ /* 0x0010620008000100 */
[----:B------:R0:W2:Y:S01]  /*0330*/  SYNCS.EXCH.64 URZ, [UR8+0x28], UR6 ;  /* 0x00002806083f75b2 */ /* 0x0000a20008000100 */
[----:B------:R0:W3:Y:S01]  /*0340*/  SYNCS.EXCH.64 URZ, [UR8+0x8], UR4 ;  /* 0x00000804083f75b2 */ /* 0x0000e20008000100 */
[----:B------:R0:W4:Y:S01]  /*0350*/  SYNCS.EXCH.64 URZ, [UR8+0x30], UR6 ;  /* 0x00003006083f75b2 */ /* 0x0001220008000100 */
[----:B------:R0:W0:Y:S01]  /*0360*/  SYNCS.EXCH.64 URZ, [UR8+0x10], UR4 ;  /* 0x00001004083f75b2 */ /* 0x0000220008000100 */
[----:B------:R0:W0:Y:S01]  /*0370*/  SYNCS.EXCH.64 URZ, [UR8+0x38], UR6 ;  /* 0x00003806083f75b2 */ /* 0x0000220008000100 */
[----:B------:R0:W0:Y:S01]  /*0380*/  SYNCS.EXCH.64 URZ, [UR8+0x18], UR4 ;  /* 0x00001804083f75b2 */ /* 0x0000220008000100 */
[----:B------:R0:W0:Y:S01]  /*0390*/  SYNCS.EXCH.64 URZ, [UR8+0x40], UR6 ;  /* 0x00004006083f75b2 */ /* 0x0000220008000100 */
[----:B------:R0:W0:Y:S01]  /*03a0*/  SYNCS.EXCH.64 URZ, [UR8+0x20], UR4 ;  /* 0x00002004083f75b2 */ /* 0x0000220008000100 */
[----:B------:R0:W0:Y:S01]  /*03b0*/  SYNCS.EXCH.64 URZ, [UR8+0x48], UR6 ;  /* 0x00004806083f75b2 */ /* 0x0000220008000100 */
[----:B------:R-:W-:Y:S01]  /*03c0*/  NOP ;  /* 0x0000000000007918 */ /* 0x000fe20000000000 */
.L_x_2:
[----:B------:R-:W5:Y:S01]  /*03d0*/  S2UR UR13, SR_CTAID.X ;  /* 0x00000000000d79c3 */ /* 0x000f620000002500 */
[----:B------:R-:W-:Y:S01]  /*03e0*/  SHF.R.S32.HI R3, RZ, 0x1f, R4 ;  /* 0x0000001fff037819 */ /* 0x000fe20000011404 */
[----:B------:R5:W1:Y:S01]  /*03f0*/  SHFL.IDX PT, R6, R0, RZ, 0x1f ;  /* 0x00001fff00067589 */ /* 0x000a6200000e0000 */
[----:B0-----:R-:W-:Y:S01]  /*0400*/  ULDC UR4, c[0x0][0x150] ;  /* 0x0000540000047ab9 */ /* 0x001fe20000000800 */
[----:B------:R-:W-:Y:S02]  /*0410*/  ELECT P0, URZ, PT ;  /* 0x00000000003f782f */ /* 0x000fe40003800000 */
[----:B------:R-:W-:Y:S01]  /*0420*/  LEA.HI R3, R3, R4, RZ, 0x7 ;  /* 0x0000000403037211 */ /* 0x000fe200078f38ff */
[----:B------:R-:W-:Y:S01]  /*0430*/  ULDC UR5, c[0x0][0x154] ;  /* 0x0000550000057ab9 */ /* 0x000fe20000000800 */
[----:B------:R-:W-:Y:S01]  /*0440*/  SHF.R.S32.HI R7, RZ, 0x1f, R2 ;  /* 0x0000001fff077819 */ /* 0x000fe20000011402 */
[----:B------:R-:W0:Y:S01]  /*0450*/  S2UR UR10, SR_CTAID.Y ;  /* 0x00000000000a79c3 */ /* 0x000e220000002600 */
[----:B------:R-:W-:Y:S01]  /*0460*/  LOP3.LUT R3, R3, 0xffffff80, RZ, 0xc0, !PT ;  /* 0xffffff8003037812 */ /* 0x000fe200078ec0ff */
[----:B------:R-:W-:Y:S01]  /*0470*/  ULDC UR8, c[0x0][0x144] ;  /* 0x0000510000087ab9 */ /* 0x000fe20000000800 */
[----:B------:R-:W-:Y:S01]  /*0480*/  LEA.HI R7, R7, R2, RZ, 0x2 ;  /* 0x0000000207077211 */ /* 0x000fe200078f10ff */
[----:B------:R-:W-:Y:S01]  /*0490*/  NOP ;  /* 0x0000000000007918 */ /* 0x000fe20000000000 */
[----:B------:R-:W-:Y:S01]  /*04a0*/  NOP ;  /* 0x0000000000007918 */ /* 0x000fe20000000000 */
[----:B------:R-:W-:Y:S01]  /*04b0*/  IMAD.IADD R3, R4, 0x1, -R3 ;  /* 0x0000000104037824 */ /* 0x000fe200078e0a03 */
[----:B------:R-:W-:Y:S01]  /*04c0*/  LOP3.LUT R7, R7, 0x3ffffffc, RZ, 0xc0, !PT ;  /* 0x3ffffffc07077812 */ /* 0x000fe200078ec0ff */
[----:B------:R-:W-:Y:S01]  /*04d0*/  ULDC UR11, c[0x0][0x148] ;  /* 0x00005200000b7ab9 */ /* 0x000fe20000000800 */
[----:B------:R-:W-:-:S02]  /*04e0*/  IMAD.MOV.U32 R17, RZ, RZ, 0x1 ;  /* 0x00000001ff117424 */ /* 0x000fc400078e00ff */
[----:B------:R-:W-:Y:S01]  /*04f0*/  SHF.R.S32.HI R4, RZ, 0x1f, R3 ;  /* 0x0000001fff047819 */ /* 0x000fe20000011403 */
[----:B------:R-:W-:-:S03]  /*0500*/  IMAD.IADD R2, R2, 0x1, -R7 ;  /* 0x0000000102027824 */ /* 0x000fc600078e0a07 */
[----:B------:R-:W-:Y:S02]  /*0510*/  LEA.HI R4, R4, R3, RZ, 0x3 ;  /* 0x0000000304047211 */ /* 0x000fe400078f18ff */
[----:B-----5:R-:W-:Y:S02]  /*0520*/  I2FP.F32.U32 R5, UR13 ;  /* 0x0000000d00057c45 */ /* 0x020fe40008201000 */
[--C-:B------:R-:W-:Y:S02]  /*0530*/  SHF.R.S32.HI R0, RZ, 0x3, R4.reuse ;  /* 0x00000003ff007819 */ /* 0x100fe40000011404 */
[----:B-1----:R-:W-:Y:S01]  /*0540*/  ISETP.NE.OR P0, PT, R6, RZ, !P0 ;  /* 0x000000ff0600720c */ /* 0x002fe20004705670 */
[----:B------:R-:W-:Y:S01]  /*0550*/  FMUL R8, R5, UR4 ;  /* 0x0000000405087c20 */ /* 0x000fe20008400000 */
[----:B------:R-:W-:-:S04]  /*0560*/  SHF.R.S32.HI R5, RZ, 0x1f, R4 ;  /* 0x0000001fff057819 */ /* 0x000fc80000011404 */
[----:B------:R-:W-:Y:S01]  /*0570*/  LEA.HI R5, R5, R0, RZ, 0x2 ;  /* 0x0000000005057211 */ /* 0x000fe200078f10ff */
[----:B------:R-:W1:Y:S03]  /*0580*/  F2I.U32.TRUNC.NTZ R8, R8 ;  /* 0x0000000800087305 */ /* 0x000e66000020f000 */
[----:B------:R-:W-:-:S03]  /*0590*/  LOP3.LUT R5, R5, 0xfffffffc, RZ, 0xc0, !PT ;  /* 0xfffffffc05057812 */ /* 0x000fc600078ec0ff */
[----:B------:R-:W-:Y:S01]  /*05a0*/  VOTEU.ALL UP0, P0 ;  /* 0x00000000003f7886 */ /* 0x000fe20000000000 */
[----:B------:R-:W-:Y:S01]  /*05b0*/  VOTEU.ALL UP1, P0 ;  /* 0x00000000003f7886 */ /* 0x000fe20000020000 */
[----:B------:R-:W-:Y:S01]  /*05c0*/  IMAD.IADD R5, R0, 0x1, -R5 ;  /* 0x0000000100057824 */ /* 0x000fe200078e0a05 */
[----:B0-----:R-:W-:Y:S02]  /*05d0*/  I2FP.F32.U32 R0, UR10 ;  /* 0x0000000a00007c45 */ /* 0x001fe40008201000 */
[----:B------:R-:W0:Y:S01]  /*05e0*/  @!UP0 S2UR UR7, SR_CgaCtaId ;  /* 0x00000000000789c3 */ /* 0x000e220000008800 */
[----:B------:R-:W-:Y:S01]  /*05f0*/  @!UP0 UMOV UR6, 0x400 ;  /* 0x0000040000068882 */ /* 0x000fe20000000000 */
[----:B------:R-:W-:Y:S01]  /*0600*/  LEA R2, R2, R5, 0x2 ;  /* 0x0000000502027211 */ /* 0x000fe200078e10ff */
[----:B------:R-:W-:Y:S01]  /*0610*/  FMUL R4, R0, UR5 ;  /* 0x0000000500047c20 */ /* 0x000fe20008400000 */
[----:B-1----:R-:W-:Y:S02]  /*0620*/  R2UR UR4, R8 ;  /* 0x00000000080472ca */ /* 0x002fe400000e0000 */
[----:B------:R-:W-:-:S03]  /*0630*/  LEA.HI R0, R2, R2, RZ, 0x1 ;  /* 0x0000000202007211 */ /* 0x000fc600078f08ff */
[----:B------:R-:W1:Y:S01]  /*0640*/  F2I.U32.TRUNC.NTZ R4, R4 ;  /* 0x0000000400047305 */ /* 0x000e62000020f000 */
[----:B------:R-:W-:-:S05]  /*0650*/  LOP3.LUT R5, R0, 0xfffffffe, RZ, 0xc0, !PT ;  /* 0xfffffffe00057812 */ /* 0x000fca00078ec0ff */
[----:B------:R-:W-:Y:S02]  /*0660*/  IMAD.IADD R5, R2, 0x1, -R5 ;  /* 0x0000000102057824 */ /* 0x000fe400078e0a05 */
[----:B------:R-:W-:-:S04]  /*0670*/  UIADD3 UR4, -UR4, URZ, URZ ;  /* 0x0000003f04047290 */ /* 0x000fc8000fffe13f */
[----:B------:R-:W-:Y:S01]  /*0680*/  UIMAD UR8, UR8, UR4, UR13 ;  /* 0x00000004080872a4 */ /* 0x000fe2000f8e020d */
[----:B-1----:R-:W-:Y:S02]  /*0690*/  R2UR UR12, R4 ;  /* 0x00000000040c72ca */ /* 0x002fe400000e0000 */
[----:B------:R-:W-:Y:S01]  /*06a0*/  UMOV UR4, 0x20 ;  /* 0x0000002000047882 */ /* 0x000fe20000000000 */
[----:B------:R-:W1:Y:S02]  /*06b0*/  LDC R4, c[0x0][0x140] ;  /* 0x00005000ff047b82 */ /* 0x000e640000000800 */
[----:B------:R-:W-:Y:S01]  /*06c0*/  ISETP.NE.AND P3, PT, R5, UR8, PT ;  /* 0x0000000805007c0c */ /* 0x000fe2000bf65270 */
[----:B------:R-:W-:-:S04]  /*06d0*/  @!UP0 UIADD3 UR4, -UR4, 0x100000, URZ ;  /* 0x0010000004048890 */ /* 0x000fc8000fffe13f */
[----:B------:R-:W-:Y:S02]  /*06e0*/  @!UP0 USHF.L.U32 UR5, UR4, 0xb, URZ ;  /* 0x0000000b04058899 */ /* 0x000fe4000800063f */
[----:B------:R-:W-:Y:S01]  /*06f0*/  @!UP0 USHF.L.U32 UR4, UR4, 0x1, URZ ;  /* 0x0000000104048899 */ /* 0x000fe2000800063f */
[C---:B------:R-:W-:Y:S01]  /*0700*/  IMAD.SHL.U32 R5, R2.reuse, 0x4, RZ ;  /* 0x0000000402057824 */ /* 0x040fe200078e00ff */
[----:B0-----:R-:W-:Y:S01]  /*0710*/  @!UP0 ULEA UR6, UR7, UR6, 0x18 ;  /* 0x0000000607068291 */ /* 0x001fe2000f8ec03f */
[----:B------:R-:W-:Y:S01]  /*0720*/  VOTEU.ALL UP0, P0 ;  /* 0x00000000003f7886 */ /* 0x000fe20000000000 */
[----:B------:R-:W-:Y:S02]  /*0730*/  LOP3.LUT P0, RZ, R3, 0x7, RZ, 0xc0, !PT ;  /* 0x0000000703ff7812 */ /* 0x000fe4000780c0ff */
[----:B------:R-:W-:Y:S01]  /*0740*/  LOP3.LUT R152, R2, 0xc, R5, 0x78, !PT ;  /* 0x0000000c02987812 */ /* 0x000fe200078e7805 */
[----:B------:R-:W-:-:S03]  /*0750*/  UIADD3 UR12, -UR12, URZ, URZ ;  /* 0x0000003f0c0c7290 */ /* 0x000fc6000fffe13f */
[C---:B------:R-:W-:Y:S02]  /*0760*/  ISETP.LT.U32.AND P0, PT, R152.reuse, 0x4, !P0 ;  /* 0x000000049800780c */ /* 0x040fe40004701070 */
[----:B------:R-:W-:Y:S01]  /*0770*/  @P3 LEA.HI R0, R152, R152, RZ, 0x1 ;  /* 0x0000009898003211 */ /* 0x000fe200078f08ff */
[----:B------:R-:W0:Y:S02]  /*0780*/  FENCE.VIEW.ASYNC.S ;  /* 0x00000000000073c6 */ /* 0x000e240000000000 */
[----:B0-----:R-:W0:Y:S01]  /*0790*/  @!UP0 SYNCS.EXCH.64 URZ, [UR6+0x60], UR4 ;  /* 0x00006004063f85b2 */ /* 0x001e220008000100 */
[----:B------:R-:W-:Y:S02]  /*07a0*/  @P3 SHF.R.S32.HI R0, RZ, 0x1, R0 ;  /* 0x00000001ff003819 */ /* 0x000fe40000011400 */
[----:B-1----:R-:W-:Y:S01]  /*07b0*/  ISETP.EQ.U32.AND P2, PT, R4, 0x1, PT ;  /* 0x000000010400780c */ /* 0x002fe20003f42070 */
[----:B------:R1:W0:Y:S01]  /*07c0*/  @!UP1 SYNCS.EXCH.64 URZ, [UR6+0x68], UR4 ;  /* 0x00006804063f95b2 */ /* 0x0002220008000100 */
[----:B------:R-:W-:Y:S01]  /*07d0*/  NOP ;  /* 0x0000000000007918 */ /* 0x000fe20000000000 */
[----:B-1----:R-:W-:-:S06]  /*07e0*/  UIMAD UR4, UR11, UR12, UR10 ;  /* 0x0000000c0b0472a4 */ /* 0x002fcc000f8e020a */
[----:B------:R-:W-:Y:S02]  /*07f0*/  @P3 ISETP.NE.AND P4, PT, R0, UR4, PT ;  /* 0x0000000400003c0c */ /* 0x000fe4000bf85270 */
[----:B------:R-:W-:Y:S02]  /*0800*/  SEL R0, RZ, 0x1, !P0 ;  /* 0x00000001ff007807 */ /* 0x000fe40004000000 */
[----:B------:R-:W-:-:S04]  /*0810*/  @P3 SEL R17, RZ, 0x1, P4 ;  /* 0x00000001ff113807 */ /* 0x000fc80002000000 */
[----:B------:R-:W-:Y:S01]  /*0820*/  LOP3.LUT R17, R17, R0, RZ, 0xc0, !PT ;  /* 0x0000000011117212 */ /* 0x000fe200078ec0ff */
[----:B------:R-:W-:Y:S06]  /*0830*/  @!P2 BRA `(.L_x_3) ;  /* 0x000000000008a947 */ /* 0x000fec0003800000 */
[----:B0-234-:R-:W-:Y:S01]  /*0840*/  UCGABAR_ARV ;  /* 0x00000000000079c7 */ /* 0x01dfe20008000000 */
[----:B------:R-:W-:Y:S05]  /*0850*/  BRA `(.L_x_4) ;  /* 0x0000000000047947 */ /* 0x000fea0003800000 */
.L_x_3:
[----:B0-234-:R-:W-:Y:S01]  /*0860*/  NOP ;  /* 0x0000000000007918 */ /* 0x01dfe20000000000 */
.L_x_4:
[----:B------:R-:W-:Y:S01]  /*0870*/  ULDC UR4, c[0x0][0x65c] ;  /* 0x0001970000047ab9 */ /* 0x000fe20000000800 */
[----:B------:R-:W-:Y:S01]  /*0880*/  UMOV UR5, URZ ;  /* 0x0000003f00057c82 */ /* 0x000fe20008000000 */
[----:B------:R-:W-:-:S03]  /*0890*/  UISETP.NE.AND UP0, UPT, UR4, 0x1, UPT ;  /* 0x000000010400788c */ /* 0x000fc6000bf05270 */
[----:B------:R-:W-:Y:S01]  /*08a0*/  UMOV UR4, UR13 ;  /* 0x0000000d00047c82 */ /* 0x000fe20008000000 */
[----:B------:R-:W-:Y:S02]  /*08b0*/  UP2UR UR39, UPR, URZ, 0x1 ;  /* 0x000000013f277883 */ /* 0x000fe40008000000 */
[----:B------:R-:W-:Y:S02]  /*08c0*/  PLOP3.LUT P0, PT, PT, PT, UP0, 0x80, 0x0 ;  /* 0x000000000000781c */ /* 0x000fe40003f0f008 */
[----:B------:R-:W-:Y:S02]  /*08d0*/  PLOP3.LUT P3, PT, PT, PT, UP0, 0x80, 0x0 ;  /* 0x000000000000781c */ /* 0x000fe40003f6f008 */
[----:B------:R-:W-:Y:S01]  /*08e0*/  PLOP3.LUT P5, PT, PT, PT, UP0, 0x80, 0x0 ;  /* 0x000000000000781c */ /* 0x000fe20003faf008 */
[----:B------:R-:W-:Y:S01]  /*08f0*/  @UP0 ULDC UR14, c[0x0][0x10] ;  /* 0x00000400000e0ab9 */ /* 0x000fe20000000800 */
[----:B------:R-:W-:Y:S01]  /*0900*/  @UP0 UMOV UR6, UR10 ;  /* 0x0000000a00060c82 */ /* 0x000fe20008000000 */
[----:B------:R-:W-:Y:S01]  /*0910*/  @UP0 UMOV UR7, URZ ;  /* 0x0000003f00070c82 */ /* 0x000fe20008000000 */
[----:B------:R-:W-:Y:S01]  /*0920*/  PLOP3.LUT P4, PT, PT, PT, UP0, 0x80, 0x0 ;  /* 0x000000000000781c */ /* 0x000fe20003f8f008 */
[----:B------:R-:W-:-:S03]  /*0930*/  @UP0 UIMAD.WIDE.U32 UR14, UR13, UR14, UR6 ;  /* 0x0000000e0d0e02a5 */ /* 0x000fc6000f8e0006 */
[----:B------:R-:W-:Y:S01]  /*0940*/  @!UP0 ULDC UR7, c[0x0][0xc] ;  /* 0x0000030000078ab9 */ /* 0x000fe20000000800 */
[----:B------:R-:W-:Y:S01]  /*0950*/  @UP0 UMOV UR6, URZ ;  /* 0x0000003f00060c82 */ /* 0x000fe20008000000 */
[----:B------:R-:W-:Y:S01]  /*0960*/  @!UP0 UIMAD.WIDE.U32 UR4, UR10, UR7, UR4 ;  /* 0x000000070a0482a5 */ /* 0x000fe2000f8e0004 */
[----:B------:R-:W-:Y:S01]  /*0970*/  IMAD.U32 R2, RZ, RZ, UR14 ;  /* 0x0000000eff027e24 */ /* 0x000fe2000f8e00ff */
[----:B------:R-:W-:Y:S02]  /*0980*/  @UP0 UIADD3 UR6, UR15, UR6, URZ ;  /* 0x000000060f060290 */ /* 0x000fe4000fffe03f */
[----:B------:R-:W-:Y:S01]  /*0990*/  MOV R3, UR15 ;  /* 0x0000000f00037c02 */ /* 0x000fe20008000f00 */
[----:B------:R-:W-:Y:S01]  /*09a0*/  @P0 IMAD.MOV.U32 R7, RZ, RZ, R2 ;  /* 0x000000ffff070224 */ /* 0x000fe200078e0002 */
[----:B------:R-:W-:Y:S01]  /*09b0*/  MOV R4, UR4 ;  /* 0x0000000400047c02 */ /* 0x000fe20008000f00 */
[----:B------:R-:W-:Y:S02]  /*09c0*/  IMAD.U32 R5, RZ, RZ, UR5 ;  /* 0x00000005ff057e24 */ /* 0x000fe4000f8e00ff */
[----:B------:R-:W-:-:S02]  /*09d0*/  IMAD.U32 R2, RZ, RZ, UR4 ;  /* 0x00000004ff027e24 */ /* 0x000fc4000f8e00ff */
[----:B------:R-:W-:Y:S02]  /*09e0*/  @P3 IMAD.U32 R6, RZ, RZ, UR6 ;  /* 0x00000006ff063e24 */ /* 0x000fe4000f8e00ff */
[----:B------:R-:W-:Y:S02]  /*09f0*/  @!P5 IMAD.MOV.U32 R6, RZ, RZ, R5 ;  /* 0x000000ffff06d224 */ /* 0x000fe400078e0005 */
[----:B------:R-:W-:Y:S02]  /*0a00*/  @!P4 IMAD.MOV.U32 R7, RZ, RZ, R2 ;  /* 0x000000ffff07c224 */ /* 0x000fe400078e0002 */
[----:B------:R-:W-:Y:S01]  /*0a10*/  IMAD.U32 R3, RZ, RZ, UR5 ;  /* 0x00000005ff037e24 */ /* 0x000fe2000f8e00ff */
[----:B------:R0:W-:Y:S04]  /*0a20*/  STL [R1+0x200], R6 ;  /* 0x0002000601007387 */ /* 0x0001e80000100800 */
[----:B------:R0:W-:Y:S01]  /*0a30*/  STL [R1+0x204], R7 ;  /* 0x0002040701007387 */ /* 0x0001e20000100800 */
[----:B------:R-:W-:Y:S05]  /*0a40*/  @!P2 BRA `(.L_x_5) ;  /* 0x00000000000ca947 */ /* 0x000fea0003800000 */
[----:B------:R-:W-:Y:S01]  /*0a50*/  UCGABAR_WAIT ;  /* 0x0000000000007dc7 */ /* 0x000fe20008000000 */
[----:B------:R-:W-:Y:S01]  /*0a60*/  CCTL.IVALL ;  /* 0x00000000ff00798f */ /* 0x000fe20002000000 */
[----:B------:R-:W-:Y:S05]  /*0a70*/  BRA `(.L_x_6) ;  /* 0x0000000000047947 */ /* 0x000fea0003800000 */
.L_x_5:
[----:B------:R-:W-:Y:S06]  /*0a80*/  BAR.SYNC.DEFER_BLOCKING 0x0 ;  /* 0x0000000000007b1d */ /* 0x000fec0000010000 */
.L_x_6:
[----:B------:R-:W-:Y:S05]  /*0a90*/  @!P1 BRA `(.L_x_7) ;  /* 0x0000020c00d49947 */ /* 0x000fea0003800000 */
[----:B------:R-:W-:-:S06]  /*0aa0*/  UISETP.GT.U32.AND UP0, UPT, UR16, 0x1, UPT ;  /* 0x000000011000788c */ /* 0x000fcc000bf04070 */
[----:B------:R-:W-:-:S13]  /*0ab0*/  PLOP3.LUT P0, PT, PT, PT, UP0, 0x80, 0x0 ;  /* 0x000000000000781c */ /* 0x000fda0003f0f008 */
[----:B------:R-:W-:Y:S05]  /*0ac0*/  @P0 EXIT ;  /* 0x000000000000094d */ /* 0x000fea0003800000 */
[----:B------:R-:W-:Y:S01]  /*0ad0*/  ULDC.64 UR4, c[0x0][0x650] ;  /* 0x0001940000047ab9 */ /* 0x000fe20000000a00 */
[----:B------:R-:W-:Y:S01]  /*0ae0*/  UMOV UR40, 0xffffffff ;  /* 0xffffffff00287882 */ /* 0x000fe20000000000 */
[----:B------:R-:W-:Y:S01]  /*0af0*/  ISETP.GE.U32.AND P0, PT, R7, UR4, PT ;  /* 0x0000000407007c0c */ /* 0x000fe2000bf06070 */
[----:B------:R-:W-:Y:S01]  /*0b00*/  UMOV UR41, 0xffffffff ;  /* 0xffffffff00297882 */ /* 0x000fe20000000000 */
[----:B------:R-:W-:Y:S01]  /*0b10*/  UMOV UR42, 0xffffffff ;  /* 0xffffffff002a7882 */ /* 0x000fe20000000000 */
[----:B------:R-:W-:Y:S02]  /*0b20*/  PRMT R0, RZ, 0x7610, R0 ;  /* 0x00007610ff007816 */ /* 0x000fe40000000000 */
[----:B------:R-:W-:-:S13]  /*0b30*/  ISETP.GE.U32.AND.EX P0, PT, R6, UR5, PT, P0 ;  /* 0x0000000506007c0c */ /* 0x000fda000bf06100 */
[----:B------:R-:W-:Y:S05]  /*0b40*/  @P0 BRA `(.L_x_8) ;  /* 0x0000000400480947 */ /* 0x000fea0003800000 */
[----:B------:R-:W-:Y:S01]  /*0b50*/  ULDC.64 UR16, c[0x0][0x628] ;  /* 0x00018a0000107ab9 */ /* 0x000fe20000000a00 */
[C---:B------:R-:W-:Y:S01]  /*0b60*/  R2UR UR19, R7.reuse ;  /* 0x00000000071372ca */ /* 0x040fe200000e0000 */
[----:B------:R-:W-:Y:S01]  /*0b70*/  ULDC UR18, c[0x0][0x630] ;  /* 0x00018c0000127ab9 */ /* 0x000fe20000000800 */
[----:B------:R-:W-:Y:S02]  /*0b80*/  ISETP.NE.U32.AND P0, PT, RZ, UR16, PT ;  /* 0x00000010ff007c0c */ /* 0x000fe4000bf05070 */
[----:B------:R-:W-:Y:S02]  /*0b90*/  R2UR UR4, R7 ;  /* 0x00000000070472ca */ /* 0x000fe400000e0000 */
[----:B------:R-:W-:Y:S02]  /*0ba0*/  ISETP.NE.AND.EX P0, PT, RZ, UR17, PT, P0 ;  /* 0x00000011ff007c0c */ /* 0x000fe4000bf05300 */
[----:B------:R-:W-:-:S11]  /*0bb0*/  R2UR UR5, R6 ;  /* 0x00000000060572ca */ /* 0x000fd600000e0000 */
[----:B------:R-:W-:Y:S05]  /*0bc0*/  @!P0 BRA `(.L_x_9) ;  /* 0x0000000000308947 */ /* 0x000fea0003800000 */
[----:B------:R-:W-:Y:S01]  /*0bd0*/  R2UR UR4, R7 ;  /* 0x00000000070472ca */ /* 0x000fe200000e0000 */
[----:B------:R-:W-:Y:S01]  /*0be0*/  ULDC UR9, c[0x0][0x634] ;  /* 0x00018d0000097ab9 */ /* 0x000fe20000000800 */
[----:B------:R-:W-:-:S11]  /*0bf0*/  R2UR UR13, R6 ;  /* 0x00000000060d72ca */ /* 0x000fd600000e0000 */
[----:B------:R-:W-:-:S04]  /*0c00*/  UIADD3 UR9, UP0, UR4, UR9, URZ ;  /* 0x0000000904097290 */ /* 0x000fc8000ff1e03f */
[----:B------:R-:W-:-:S04]  /*0c10*/  UIADD3.X UR13, URZ, UR13, URZ, UP0, !UPT ;  /* 0x0000000d3f0d7290 */ /* 0x000fc800087fe43f */
[----:B------:R-:W-:-:S04]  /*0c20*/  UIMAD.WIDE.U32 UR4, UR13, UR16, URZ ;  /* 0x000000100d0472a5 */ /* 0x000fc8000f8e003f */
[----:B------:R-:W-:Y:S02]  /*0c30*/  UIMAD.WIDE.U32 UR6, UP0, UR9, UR17, UR4 ;  /* 0x00000011090672a5 */ /* 0x000fe4000f800004 */
[----:B------:R-:W-:Y:S02]  /*0c40*/  UIMAD.WIDE.U32 UR4, UR9, UR16, URZ ;  /* 0x00000010090472a5 */ /* 0x000fe4000f8e003f */
[----:B------:R-:W-:Y:S02]  /*0c50*/  UIADD3.X UR15, URZ, URZ, URZ, UP0, !UPT ;  /* 0x0000003f3f0f7290 */ /* 0x000fe400087fe43f */
[----:B------:R-:W-:Y:S01]  /*0c60*/  UIADD3 URZ, UP0, UR5, UR6, URZ ;  /* 0x00000006053f7290 */ /* 0x000fe2000ff1e03f */
[----:B------:R-:W-:-:S03]  /*0c70*/  UMOV UR14, UR7 ;  /* 0x00000007000e7c82 */ /* 0x000fc60008000000 */
[----:B------:R-:W-:-:S12]  /*0c80*/  UIMAD.WIDE.U32.X UR4, UR13, UR17, UR14, UP0 ;  /* 0x000000110d0472a5 */ /* 0x000fd800080e040e */
.L_x_9:
[----:B------:R-:W-:Y:S01]  /*0c90*/  USHF.R.U64 UR42, UR4, UR18, UR5 ;  /* 0x00000012042a7299 */ /* 0x000fe20008001205 */
[----:B------:R-:W-:Y:S01]  /*0ca0*/  R2UR UR7, R6 ;  /* 0x00000000060772ca */ /* 0x000fe200000e0000 */
[----:B------:R-:W-:Y:S02]  /*0cb0*/  USHF.R.U32.HI UR4, URZ, UR18, UR5 ;  /* 0x000000123f047299 */ /* 0x000fe40008011605 */
[----:B------:R-:W-:Y:S01]  /*0cc0*/  UIADD3 UR5, UP0, URZ, -UR42, URZ ;  /* 0x8000002a3f057290 */ /* 0x000fe2000ff1e03f */
[----:B------:R-:W-:Y:S01]  /*0cd0*/  ULDC.64 UR14, c[0x0][0x620] ;  /* 0x00018800000e7ab9 */ /* 0x000fe20000000a00 */
[----:B------:R-:W-:Y:S02]  /*0ce0*/  UMOV UR6, UR19 ;  /* 0x0000001300067c82 */ /* 0x000fe40008000000 */
[----:B------:R-:W-:Y:S01]  /*0cf0*/  UIADD3.X UR4, URZ, ~UR4, URZ, UP0, !UPT ;  /* 0x800000043f047290 */ /* 0x000fe200087fe43f */
[----:B------:R-:W-:Y:S01]  /*0d00*/  ULDC UR9, c[0x0][0x618] ;  /* 0x0001860000097ab9 */ /* 0x000fe20000000800 */
[----:B------:R-:W-:-:S02]  /*0d10*/  UIMAD UR12, UR11, UR12, UR10 ;  /* 0x0000000c0b0c72a4 */ /* 0x000fc4000f8e020a */
[----:B------:R-:W-:Y:S02]  /*0d20*/  UIMAD UR4, UR4, UR14, URZ ;  /* 0x0000000e040472a4 */ /* 0x000fe4000f8e023f */
[----:B------:R-:W-:Y:S02]  /*0d30*/  UIMAD.WIDE.U32 UR6, UR5, UR14, UR6 ;  /* 0x0000000e050672a5 */ /* 0x000fe4000f8e0006 */
[----:B------:R-:W-:Y:S01]  /*0d40*/  UIMAD UR4, UR5, UR15, UR4 ;  /* 0x0000000f050472a4 */ /* 0x000fe2000f8e0204 */
[----:B------:R-:W-:Y:S01]  /*0d50*/  ULDC UR10, c[0x0][0x608] ;  /* 0x00018200000a7ab9 */ /* 0x000fe20000000800 */
[----:B------:R-:W-:Y:S02]  /*0d60*/  ULDC UR18, c[0x0][0x658] ;  /* 0x0001960000127ab9 */ /* 0x000fe40000000800 */
[----:B------:R-:W-:Y:S01]  /*0d70*/  UIADD3 UR7, UR7, UR4, URZ ;  /* 0x0000000407077290 */ /* 0x000fe2000fffe03f */
[----:B------:R-:W-:Y:S02]  /*0d80*/  UMOV UR11, 0xffffffff ;  /* 0xffffffff000b7882 */ /* 0x000fe40000000000 */
[----:B------:R-:W-:Y:S01]  /*0d90*/  ULDC.64 UR4, c[0x0][0x640] ;  /* 0x0001900000047ab9 */ /* 0x000fe20000000a00 */
[----:B------:R-:W-:Y:S01]  /*0da0*/  USHF.R.U64 UR16, UR6, UR9, UR7 ;  /* 0x0000000906107299 */ /* 0x000fe20008001207 */
[----:B------:R-:W-:Y:S01]  /*0db0*/  ISETP.NE.U32.AND P0, PT, RZ, UR4, PT ;  /* 0x00000004ff007c0c */ /* 0x000fe2000bf05070 */
[----:B------:R-:W-:-:S02]  /*0dc0*/  USHF.R.U32.HI UR7, URZ, UR9, UR7 ;  /* 0x000000093f077299 */ /* 0x000fc40008011607 */
[----:B------:R-:W-:Y:S01]  /*0dd0*/  USHF.L.U32 UR6, UR11, UR18, URZ ;  /* 0x000000120b067299 */ /* 0x000fe2000800063f */
[----:B------:R-:W-:Y:S01]  /*0de0*/  ISETP.NE.AND.EX P0, PT, RZ, UR5, PT, P0 ;  /* 0x00000005ff007c0c */ /* 0x000fe2000bf05300 */
[----:B------:R-:W-:Y:S02]  /*0df0*/  USHF.R.U64 UR22, UR16, UR10, UR7 ;  /* 0x0000000a10167299 */ /* 0x000fe40008001207 */
[----:B------:R-:W-:Y:S02]  /*0e00*/  USHF.R.U32.HI UR7, URZ, UR10, UR7 ;  /* 0x0000000a3f077299 */ /* 0x000fe40008011607 */
[----:B------:R-:W-:Y:S02]  /*0e10*/  UISETP.NE.AND UP1, UPT, UR39, URZ, UPT ;  /* 0x0000003f2700728c */ /* 0x000fe4000bf25270 */
[----:B------:R-:W-:Y:S01]  /*0e20*/  USHF.R.U64 UR23, UR22, UR18, UR7 ;  /* 0x0000001216177299 */ /* 0x000fe20008001207 */
[----:B------:R-:W-:Y:S01]  /*0e30*/  ULDC UR17, c[0x0][0x600] ;  /* 0x0001800000117ab9 */ /* 0x000fe20000000800 */
[----:B------:R-:W-:-:S02]  /*0e40*/  ULOP3.LUT UR13, URZ, UR6, URZ, 0x33, !UPT ;  /* 0x000000063f0d7292 */ /* 0x000fc4000f8e333f */
[----:B------:R-:W-:Y:S02]  /*0e50*/  UIADD3 UR15, UR17, -0x1, URZ ;  /* 0xffffffff110f7890 */ /* 0x000fe4000fffe03f */
[----:B------:R-:W-:Y:S02]  /*0e60*/  USEL UR12, UR8, UR12, !UP1 ;  /* 0x0000000c080c7287 */ /* 0x000fe4000c800000 */
[----:B------:R-:W-:Y:S01]  /*0e70*/  USHF.R.U32.HI UR7, URZ, UR18, UR7 ;  /* 0x000000123f077299 */ /* 0x000fe20008011607 */
[----:B------:R-:W-:Y:S01]  /*0e80*/  ULDC UR19, c[0x0][0x648] ;  /* 0x0001920000137ab9 */ /* 0x000fe20000000800 */
[----:B------:R-:W-:Y:S01]  /*0e90*/  ULDC UR20, c[0x0][0x638] ;  /* 0x00018e0000147ab9 */ /* 0x000fe20000000800 */
[----:B------:R-:W-:Y:S01]  /*0ea0*/  UMOV UR21, 0x1 ;  /* 0x0000000100157882 */ /* 0x000fe20000000000 */
[----:B------:R-:W-:Y:S01]  /*0eb0*/  UMOV UR6, UR23 ;  /* 0x0000001700067c82 */ /* 0x000fe20008000000 */
[----:B------:R-:W-:Y:S07]  /*0ec0*/  @!P0 BRA `(.L_x_10) ;  /* 0x0000000000308947 */ /* 0x000fee0003800000 */
[----:B------:R-:W-:Y:S02]  /*0ed0*/  ULDC UR10, c[0x0][0x64c] ;  /* 0x00019300000a7ab9 */ /* 0x000fe40000000800 */
        /* <DEDUP_REMOVED lines=8> */
[----:B------:R-:W-:-:S07]  /*0f60*/  UIMAD.WIDE.U32.X UR4, UR14, UR5, UR10, UP0 ;  /* 0x000000050e0472a5 */ /* 0x000fce00080e040a */
[----:B------:R-:W-:Y:S01]  /*0f70*/  UMOV UR6, UR4 ;  /* 0x0000000400067c82 */ /* 0x000fe20008000000 */
[----:B------:R-:W-:-:S05]  /*0f80*/  UMOV UR7, UR5 ;  /* 0x0000000500077c82 */ /* 0x000fca0008000000 */
.L_x_10:
[----:B------:R-:W-:Y:S01]  /*0f90*/  USHF.R.U64 UR5, UR6, UR19, UR7 ;  /* 0x0000001306057299 */ /* 0x000fe20008001207 */
[----:B------:R-:W-:Y:S01]  /*0fa0*/  IMAD.MOV.U32 R0, RZ, RZ, 0x1 ;  /* 0x00000001ff007424 */ /* 0x000fe200078e00ff */
[----:B------:R-:W-:Y:S02]  /*0fb0*/  USHF.L.U32 UR4, UR21, UR18, URZ ;  /* 0x0000001215047299 */ /* 0x000fe4000800063f */
[----:B------:R-:W-:Y:S02]  /*0fc0*/  ULOP3.LUT UR13, UR22, UR13, URZ, 0xc0, !UPT ;  /* 0x0000000d160d7292 */ /* 0x000fe4000f8ec03f */
[----:B------:R-:W-:Y:S02]  /*0fd0*/  UIADD3 UR6, -UR5, URZ, URZ ;  /* 0x0000003f05067290 */ /* 0x000fe4000fffe13f */
[----:B------:R-:W-:Y:S02]  /*0fe0*/  UIMAD UR13, UR4, UR5, UR13 ;  /* 0x00000005040d72a4 */ /* 0x000fe4000f8e020d */
[----:B------:R-:W-:-:S02]  /*0ff0*/  ULOP3.LUT UR15, UR16, UR15, URZ, 0xc0, !UPT ;  /* 0x0000000f100f7292 */ /* 0x000fc4000f8ec03f */
[----:B------:R-:W-:Y:S01]  /*1000*/  UIMAD UR4, UR6, UR20, UR23 ;  /* 0x00000014060472a4 */ /* 0x000fe2000f8e0217 */
[----:B------:R-:W-:Y:S01]  /*1010*/  ULDC UR5, c[0x0][0x610] ;  /* 0x0001840000057ab9 */ /* 0x000fe20000000800 */
[----:B------:R-:W-:Y:S02]  /*1020*/  UISETP.NE.AND UP0, UPT, UR39, URZ, UPT ;  /* 0x0000003f2700728c */ /* 0x000fe4000bf05270 */
[----:B------:R-:W-:Y:S02]  /*1030*/  UIMAD UR12, UR13, UR5, UR12 ;  /* 0x000000050d0c72a4 */ /* 0x000fe4000f8e020c */
[----:B------:R-:W-:-:S04]  /*1040*/  UIMAD UR4, UR4, UR17, UR15 ;  /* 0x00000011040472a4 */ /* 0x000fc8000f8e020f */
[----:B------:R-:W-:Y:S02]  /*1050*/  USEL UR41, UR4, UR12, !UP0 ;  /* 0x0000000c04297287 */ /* 0x000fe4000c000000 */
[----:B------:R-:W-:-:S12]  /*1060*/  USEL UR40, UR12, UR4, !UP0 ;  /* 0x000000040c287287 */ /* 0x000fd8000c000000 */
.L_x_8:
[----:B------:R-:W-:-:S08]  /*1070*/  NOP ;  /* 0x0000000000007918 */ /* 0x000fd00000000000 */
[----:B------:R-:W1:Y:S02]  /*1080*/  USETMAXREG.TRY_ALLOC.CTAPOOL UP0, 0xf0 ;  /* 0x000000f0000079c8 */ /* 0x000e640008000600 */
[----:B-1----:R-:W-:-:S13]  /*1090*/  PLOP3.LUT P0, PT, PT, PT, UP0, 0x80, 0x0 ;  /* 0x000000000000781c */ /* 0x002fda0003f0f008 */
[----:B------:R-:W-:Y:S05]  /*10a0*/  @!P0 BRA `(.L_x_8) ;  /* 0xfffffffc00f08947 */ /* 0x000fea000383ffff */
[----:B------:R-:W-:Y:S01]  /*10b0*/  ULDC.64 UR4, c[0x0][0x598] ;  /* 0x0001660000047ab9 */ /* 0x000fe20000000a00 */
[----:B------:R-:W-:Y:S01]  /*10c0*/  ULDC.64 UR44, c[0x0][0x208] ;  /* 0x00008200002c7ab9 */ /* 0x000fe20000000a00 */
[----:B------:R-:W-:-:S04]  /*10d0*/  ISETP.NE.U32.AND P0, PT, RZ, UR4, PT ;  /* 0x00000004ff007c0c */ /* 0x000fc8000bf05070 */
[----:B------:R-:W-:-:S13]  /*10e0*/  ISETP.NE.AND.EX P0, PT, RZ, UR5, PT, P0 ;  /* 0x00000005ff007c0c */ /* 0x000fda000bf05300 */
[----:B------:R-:W-:Y:S05]  /*10f0*/  @!P0 BRA `(.L_x_11) ;  /* 0x00000000001c8947 */ /* 0x000fea0003800000 */
[----:B------:R-:W1:Y:S02]  /*1100*/  LDC.64 R2, c[0x0][0x598] ;  /* 0x00016600ff027b82 */ /* 0x000e640000000a00 */
[----:B-1----:R-:W2:Y:S02]  /*1110*/  LDG.E.64 R2, desc[UR44][R2.64] ;  /* 0x0000002c02027981 */ /* 0x002ea4000c1e1b00 */
[----:B--2---:R-:W-:-:S04]  /*1120*/  ISETP.NE.U32.AND P0, PT, R2, RZ, PT ;  /* 0x000000ff0200720c */ /* 0x004fc80003f05070 */
[----:B------:R-:W-:-:S13]  /*1130*/  ISETP.NE.AND.EX P0, PT, R3, RZ, PT, P0 ;  /* 0x000000ff0300720c */ /* 0x000fda0003f05300 */
[----:B------:R-:W-:Y:S05]  /*1140*/  @!P0 BRA `(.L_x_11) ;  /* 0x0000000000088947 */ /* 0x000fea0003800000 */
[----:B------:R1:W5:Y:S01]  /*1150*/  LD.E R2, desc[UR44][R2.64] ;  /* 0x0000002c02027980 */ /* 0x000362000c101900 */
[----:B------:R-:W-:Y:S05]  /*1160*/  BRA `(.L_x_12) ;  /* 0x0000000000247947 */ /* 0x000fea0003800000 */
.L_x_11:
[----:B------:R-:W-:Y:S02]  /*1170*/  ULDC.64 UR4, c[0x0][0x588] ;  /* 0x0001620000047ab9 */ /* 0x000fe40000000a00 */
[----:B------:R-:W-:-:S04]  /*1180*/  ISETP.NE.U32.AND P0, PT, RZ, UR4, PT ;  /* 0x00000004ff007c0c */ /* 0x000fc8000bf05070 */
[----:B------:R-:W-:-:S13]  /*1190*/  ISETP.NE.AND.EX P0, PT, RZ, UR5, PT, P0 ;  /* 0x00000005ff007c0c */ /* 0x000fda000bf05300 */
[----:B------:R-:W-:Y:S05]  /*11a0*/  @!P0 BRA `(.L_x_13) ;  /* 0x00000000000c8947 */ /* 0x000fea0003800000 */
[----:B------:R-:W1:Y:S02]  /*11b0*/  LDC.64 R2, c[0x0][0x588] ;  /* 0x00016200ff027b82 */ /* 0x000e640000000a00 */
[----:B-1----:R2:W5:Y:S01]  /*11c0*/  LDG.E R2, desc[UR44][R2.64] ;  /* 0x0000002c02027981 */ /* 0x002562000c1e1900 */
[----:B------:R-:W-:Y:S05]  /*11d0*/  BRA `(.L_x_12) ;  /* 0x0000000000087947 */ /* 0x000fea0003800000 */
.L_x_13:
[----:B------:R-:W-:Y:S02]  /*11e0*/  ULDC UR4, c[0x0][0x580] ;  /* 0x0001600000047ab9 */ /* 0x000fe40000000800 */
[----:B------:R-:W-:-:S07]  /*11f0*/  MOV R2, UR4 ;  /* 0x0000000400027c02 */ /* 0x000fce0008000f00 */
.L_x_12:
[----:B------:R-:W-:Y:S02]  /*1200*/  ULDC.64 UR4, c[0x0][0x5a0] ;  /* 0x0001680000047ab9 */ /* 0x000fe40000000a00 */
[----:B------:R-:W-:-:S04]  /*1210*/  ISETP.NE.U32.AND P0, PT, RZ, UR4, PT ;  /* 0x00000004ff007c0c */ /* 0x000fc8000bf05070 */
[----:B------:R-:W-:-:S13]  /*1220*/  ISETP.NE.AND.EX P0, PT, RZ, UR5, PT, P0 ;  /* 0x00000005ff007c0c */ /* 0x000fda000bf05300 */
[----:B------:R-:W-:Y:S05]  /*1230*/  @!P0 BRA `(.L_x_14) ;  /* 0x00000000001c8947 */ /* 0x000fea0003800000 */
[----:B------:R-:W3:Y:S02]  /*1240*/  LDC.64 R4, c[0x0][0x5a0] ;  /* 0x00016800ff047b82 */ /* 0x000ee40000000a00 */
[----:B---3--:R-:W3:Y:S02]  /*1250*/  LDG.E.64 R4, desc[UR44][R4.64] ;  /* 0x0000002c04047981 */ /* 0x008ee4000c1e1b00 */
[----:B---3--:R-:W-:-:S04]  /*1260*/  ISETP.NE.U32.AND P0, PT, R4, RZ, PT ;  /* 0x000000ff0400720c */ /* 0x008fc80003f05070 */
[----:B------:R-:W-:-:S13]  /*1270*/  ISETP.NE.AND.EX P0, PT, R5, RZ, PT, P0 ;  /* 0x000000ff0500720c */ /* 0x000fda0003f05300 */
[----:B------:R-:W-:Y:S05]  /*1280*/  @!P0 BRA `(.L_x_14) ;  /* 0x0000000000088947 */ /* 0x000fea0003800000 */
[----:B------:R3:W5:Y:S01]  /*1290*/  LD.E R16, desc[UR44][R4.64] ;  /* 0x0000002c04107980 */ /* 0x000762000c101900 */
[----:B------:R-:W-:Y:S05]  /*12a0*/  BRA `(.L_x_15) ;  /* 0x0000000000247947 */ /* 0x000fea0003800000 */
.L_x_14:
[----:B------:R-:W-:Y:S02]  /*12b0*/  ULDC.64 UR4, c[0x0][0x590] ;  /* 0x0001640000047ab9 */ /* 0x000fe40000000a00 */
[----:B------:R-:W-:-:S04]  /*12c0*/  ISETP.NE.U32.AND P0, PT, RZ, UR4, PT ;  /* 0x00000004ff007c0c */ /* 0x000fc8000bf05070 */
[----:B------:R-:W-:-:S13]  /*12d0*/  ISETP.NE.AND.EX P0, PT, RZ, UR5, PT, P0 ;  /* 0x00000005ff007c0c */ /* 0x000fda000bf05300 */
[----:B------:R-:W-:Y:S05]  /*12e0*/  @!P0 BRA `(.L_x_16) ;  /* 0x00000000000c8947 */ /* 0x000fea0003800000 */
[----:B------:R-:W3:Y:S02]  /*12f0*/  LDC.64 R4, c[0x0][0x590] ;  /* 0x00016400ff047b82 */ /* 0x000ee40000000a00 */
[----:B---3--:R4:W5:Y:S01]  /*1300*/  LDG.E R16, desc[UR44][R4.64] ;  /* 0x0000002c04107981 */ /* 0x008962000c1e1900 */
[----:B------:R-:W-:Y:S05]  /*1310*/  BRA `(.L_x_15) ;  /* 0x0000000000087947 */ /* 0x000fea0003800000 */
.L_x_16:
[----:B------:R-:W-:Y:S02]  /*1320*/  ULDC UR4, c[0x0][0x584] ;  /* 0x0001610000047ab9 */ /* 0x000fe40000000800 */
[----:B------:R-:W-:-:S07]  /*1330*/  IMAD.U32 R16, RZ, RZ, UR4 ;  /* 0x00000004ff107e24 */ /* 0x000fce000f8e00ff */
.L_x_15:
[----:B------:R-:W-:-:S13]  /*1340*/  LOP3.LUT P0, RZ, R0, 0xff, RZ, 0xc0, !PT ;  /* 0x000000ff00ff7812 */ /* 0x000fda000780c0ff */
[----:B------:R-:W-:Y:S05]  /*1350*/  @!P0 EXIT ;  /* 0x000000000000894d */ /* 0x000fea0003800000 */
[----:B------:R-:W-:Y:S01]  /*1360*/  ULDC UR4, c[0x0][0x28c] ;  /* 0x0000a30000047ab9 */ /* 0x000fe20000000800 */
[----:B------:R-:W-:Y:S01]  /*1370*/  UMOV UR36, URZ ;  /* 0x0000003f00247c82 */ /* 0x000fe20008000000 */
[----:B------:R-:W-:Y:S01]  /*1380*/  UIADD3 UR4, UR4, 0x3f, URZ ;  /* 0x0000003f04047890 */ /* 0x000fe2000fffe03f */
[----:B------:R-:W-:-:S03]  /*1390*/  UMOV UR37, URZ ;  /* 0x0000003f00257c82 */ /* 0x000fc60008000000 */
[----:B------:R-:W-:-:S04]  /*13a0*/  USHF.R.S32.HI UR5, URZ, 0x1f, UR4 ;  /* 0x0000001f3f057899 */ /* 0x000fc80008011404 */
[----:B------:R-:W-:-:S04]  /*13b0*/  ULEA.HI UR5, UR5, UR4, URZ, 0x6 ;  /* 0x0000000405057291 */ /* 0x000fc8000f8f303f */
[----:B------:R-:W-:-:S12]  /*13c0*/  USHF.R.S32.HI UR43, URZ, 0x6, UR5 ;  /* 0x000000063f2b7899 */ /* 0x000fd80008011405 */
.L_x_546:
[----:B------:R-:W0:Y:S01]  /*13d0*/  S2R R0, SR_TID.X ;  /* 0x0000000000007919 */ /* 0x000e220000002100 */
[----:B-1----:R-:W1:Y:S01]  /*13e0*/  S2UR UR7, SR_CgaCtaId ;  /* 0x00000000000779c3 */ /* 0x002e620000008800 */
[----:B------:R-:W-:Y:S02]  /*13f0*/  UMOV UR6, 0x400 ;  /* 0x0000040000067882 */ /* 0x000fe40000000000 */
[----:B-1----:R-:W-:Y:S01]  /*1400*/  ULEA UR6, UR7, UR6, 0x18 ;  /* 0x0000000607067291 */ /* 0x002fe2000f8ec03f */
[----:B0-----:R-:W-:-:S04]  /*1410*/  LOP3.LUT R0, R0, 0x80, RZ, 0xc0, !PT ;  /* 0x0000008000007812 */ /* 0x001fc800078ec0ff */
[----:B------:R-:W-:-:S06]  /*1420*/  SHF.R.U32.HI R0, RZ, 0x7, R0 ;  /* 0x00000007ff007819 */ /* 0x000fcc0000011600 */
[----:B------:R-:W0:Y:S02]  /*1430*/  SHFL.IDX PT, R0, R0, RZ, 0x1f ;  /* 0x00001fff00007589 */ /* 0x000e2400000e0000 */
[----:B0-----:R-:W-:-:S13]  /*1440*/  R2UR UR4, R0 ;  /* 0x00000000000472ca */ /* 0x001fda00000e0000 */
[----:B------:R-:W-:-:S04]  /*1450*/  ULEA.HI UR5, UR4, UR4, URZ, 0x1 ;  /* 0x0000000404057291 */ /* 0x000fc8000f8f083f */
[----:B------:R-:W-:-:S04]  /*1460*/  ULOP3.LUT UR5, UR5, 0x7fffe, URZ, 0xc0, !UPT ;  /* 0x0007fffe05057892 */ /* 0x000fc8000f8ec03f */
[----:B------:R-:W-:-:S03]  /*1470*/  UIADD3 UR5, UR4, -UR5, URZ ;  /* 0x8000000504057290 */ /* 0x000fc6000fffe03f */
[----:B------:R-:W-:Y:S01]  /*1480*/  ULDC UR4, c[0x0][0x28c] ;  /* 0x0000a30000047ab9 */ /* 0x000fe20000000800 */
[----:B------:R-:W-:Y:S01]  /*1490*/  ULEA UR5, UR5, UR6, 0xd ;  /* 0x0000000605057291 */ /* 0x000fe2000f8e683f */
[----:B------:R-:W-:-:S03]  /*14a0*/  ISETP.LT.AND P0, PT, RZ, UR4, PT ;  /* 0x00000004ff007c0c */ /* 0x000fc6000bf01270 */
[----:B------:R-:W-:-:S04]  /*14b0*/  UIADD3 UR5, UR5, 0x100, URZ ;  /* 0x0000010005057890 */ /* 0x000fc8000fffe03f */
[----:B------:R-:W-:-:S04]  /*14c0*/  USHF.R.U32.HI UR5, URZ, 0x4, UR5 ;  /* 0x000000043f057899 */ /* 0x000fc80008011605 */
[----:B------:R-:W-:Y:S02]  /*14d0*/  ULOP3.LUT UR46, UR5, 0x3fff, URZ, 0xc0, !UPT ;  /* 0x00003fff052e7892 */ /* 0x000fe4000f8ec03f */
[----:B--23-5:R-:W-:Y:S10]  /*14e0*/  @P0 BRA `(.L_x_17) ;  /* 0x0000000000400947 */ /* 0x02cff40003800000 */
[----:B------:R-:W-:Y:S01]  /*14f0*/  MOV R0, 0x0 ;  /* 0x0000000000007802 */ /* 0x000fe20000000f00 */
[----:B------:R-:W-:Y:S01]  /*1500*/  ULDC.64 UR4, c[0x4][0x68] ;  /* 0x01001a0000047ab9 */ /* 0x000fe20000000a00 */
[----:B------:R-:W-:Y:S01]  /*1510*/  ULDC.64 UR6, c[0x4][0x8] ;  /* 0x0100020000067ab9 */ /* 0x000fe20000000a00 */
[----:B---34-:R-:W-:Y:S01]  /*1520*/  IMAD.U32 R4, RZ, RZ, UR4 ;  /* 0x00000004ff047e24 */ /* 0x018fe2000f8e00ff */
[----:B------:R0:W1:Y:S01]  /*1530*/  LDC.64 R14, c[0x4][R0] ;  /* 0x01000000000e7b82 */ /* 0x0000620000000a00 */
[----:B------:R-:W-:Y:S01]  /*1540*/  IMAD.U32 R5, RZ, RZ, UR5 ;  /* 0x00000005ff057e24 */ /* 0x000fe2000f8e00ff */
[----:B------:R-:W-:Y:S01]  /*1550*/  ULDC.64 UR4, c[0x4][0x70] ;  /* 0x01001c0000047ab9 */ /* 0x000fe20000000a00 */
[----:B------:R-:W-:Y:S01]  /*1560*/  IMAD.U32 R10, RZ, RZ, UR6 ;  /* 0x00000006ff0a7e24 */ /* 0x000fe2000f8e00ff */
[----:B------:R-:W-:Y:S01]  /*1570*/  MOV R7, UR5 ;  /* 0x0000000500077c02 */ /* 0x000fe20008000f00 */
[----:B------:R-:W-:Y:S01]  /*1580*/  IMAD.U32 R6, RZ, RZ, UR4 ;  /* 0x00000004ff067e24 */ /* 0x000fe2000f8e00ff */
[----:B------:R-:W-:Y:S01]  /*1590*/  MOV R13, RZ ;  /* 0x000000ff000d7202 */ /* 0x000fe20000000f00 */
[----:B------:R-:W-:-:S02]  /*15a0*/  IMAD.U32 R11, RZ, RZ, UR7 ;  /* 0x00000007ff0b7e24 */ /* 0x000fc4000f8e00ff */
[----:B------:R-:W-:Y:S02]  /*15b0*/  IMAD.MOV.U32 R8, RZ, RZ, 0x1e1 ;  /* 0x000001e1ff087424 */ /* 0x000fe400078e00ff */
[----:B0-----:R-:W-:-:S07]  /*15c0*/  IMAD.MOV.U32 R12, RZ, RZ, 0x1 ;  /* 0x00000001ff0c7424 */ /* 0x001fce00078e00ff */
[----:B------:R-:W-:-:S07]  /*15d0*/  LEPC R20, `(.L_x_17) ;  /* 0x000000001014794e */ /* 0x000fce0000000000 */
[----:B-12--5:R-:W-:Y:S05]  /*15e0*/  CALL.ABS.NOINC R14 ;  /* 0x000000000e007343 */ /* 0x026fea0003c00000 */
.L_x_17:
[----:B------:R-:W-:-:S06]  /*15f0*/  ULOP3.LUT UR4, UR38, 0x1, URZ, 0xfc, !UPT ;  /* 0x0000000126047892 */ /* 0x000fcc000f8efc3f */
[----:B------:R-:W-:-:S05]  /*1600*/  IMAD.U32 R0, RZ, RZ, UR4 ;  /* 0x00000004ff007e24 */ /* 0x000fca000f8e00ff */
[----:B------:R-:W-:-:S13]  /*1610*/  ISETP.NE.AND P0, PT, R0, 0x3, PT ;  /* 0x000000030000780c */ /* 0x000fda0003f05270 */
[----:B------:R-:W-:Y:S05]  /*1620*/  @!P0 BRA `(.L_x_18) ;  /* 0x0000000000048947 */ /* 0x000fea0003800000 */
[----:B------:R-:W-:Y:S01]  /*1630*/  BPT.TRAP 0x1 ;  /* 0x000000040000795c */ /* 0x000fe20000300000 */
.L_x_18:
[----:B------:R-:W0:Y:S01]  /*1640*/  S2UR UR5, SR_CgaCtaId ;  /* 0x00000000000579c3 */ /* 0x000e220000008800 */
[----:B------:R-:W-:Y:S01]  /*1650*/  UMOV UR4, 0x400 ;  /* 0x0000040000047882 */ /* 0x000fe20000000000 */
[----:B---34-:R-:W-:Y:S02]  /*1660*/  IMAD.U32 R5, RZ, RZ, UR37 ;  /* 0x00000025ff057e24 */ /* 0x018fe4000f8e00ff */
[----:B--2---:R-:W-:-:S05]  /*1670*/  IMAD.U32 R3, RZ, RZ, UR36 ;  /* 0x00000024ff037e24 */ /* 0x004fca000f8e00ff */
[----:B------:R-:W-:Y:S01]  /*1680*/  SHF.L.U32 R3, R3, 0x1f, RZ ;  /* 0x0000001f03037819 */ /* 0x000fe200000006ff */
[----:B0-----:R-:W-:-:S06]  /*1690*/  ULEA UR4, UR5, UR4, 0x18 ;  /* 0x0000000405047291 */ /* 0x001fcc000f8ec03f */
[----:B------:R-:W-:-:S05]  /*16a0*/  IMAD.U32 R0, RZ, RZ, UR4 ;  /* 0x00000004ff007e24 */ /* 0x000fca000f8e00ff */
[----:B------:R-:W-:-:S04]  /*16b0*/  LEA R4, R5, R0, 0x3 ;  /* 0x0000000005047211 */ /* 0x000fc800078e18ff */
[----:B------:R0:W1:Y:S01]  /*16c0*/  SYNCS.PHASECHK.TRANS64.TRYWAIT P1, [R4+URZ], R3 ;  /* 0x00000003040075a7 */ /* 0x000062000802017f */
[----:B------:R-:W-:Y:S05]  /*16d0*/  @!P0 BRA `(.L_x_19) ;  /* 0x0000000000048947 */ /* 0x000fea0003800000 */
[----:B------:R-:W-:Y:S01]  /*16e0*/  BPT.TRAP 0x1 ;  /* 0x000000040000795c */ /* 0x000fe20000300000 */
.L_x_19:
[----:B-1----:R-:W-:Y:S05]  /*16f0*/  @P1 BRA `(.L_x_20) ;  /* 0x0000000000081947 */ /* 0x002fea0003800000 */
[----:B------:R-:W1:Y:S02]  /*1700*/  SYNCS.PHASECHK.TRANS64.TRYWAIT P1, [R4+URZ], R3 ;  /* 0x00000003040075a7 */ /* 0x000e64000802017f */
[----:B-1----:R-:W-:Y:S05]  /*1710*/  @!P1 BRA `(.L_x_21) ;  /* 0x0000021c000c9947 */ /* 0x002fea0003800000 */
.L_x_20:
[----:B------:R-:W-:-:S04]  /*1720*/  UISETP.LT.AND UP0, UPT, UR43, 0x1, UPT ;  /* 0x000000012b00788c */ /* 0x000fc8000bf01270 */
[----:B------:R-:W-:-:S06]  /*1730*/  USEL UR4, UR43, 0x1, UP0 ;  /* 0x000000012b047887 */ /* 0x000fcc0008000000 */
[----:B01----:R-:W-:Y:S01]  /*1740*/  IMAD.U32 R3, RZ, RZ, UR4 ;  /* 0x00000004ff037e24 */ /* 0x003fe2000f8e00ff */
[----:B------:R-:W-:Y:S05]  /*1750*/  WARPSYNC.ALL ;  /* 0x0000000000007948 */ /* 0x000fea0003800000 */
[----:B------:R-:W-:-:S04]  /*1760*/  IADD3 R3, -R3, UR43, RZ ;  /* 0x0000002b03037c10 */ /* 0x000fc8000fffe1ff */
[----:B------:R-:W-:Y:S02]  /*1770*/  ISETP.GE.AND P1, PT, R3, 0x1, PT ;  /* 0x000000010300780c */ /* 0x000fe40003f26270 */
[----:B------:R-:W-:Y:S01]  /*1780*/  R2UR UR4, R0 ;  /* 0x00000000000472ca */ /* 0x000fe200000e0000 */
[----:B------:R-:W-:Y:S01]  /*1790*/  WARPGROUP.ARRIVE ;  /* 0x00000000000079c5 */ /* 0x000fe20000000000 */
[----:B------:R-:W-:Y:S01]  /*17a0*/  UMOV UR9, 0x40000040 ;  /* 0x4000004000097882 */ /* 0x000fe20000000000 */
[----:B------:R-:W-:Y:S01]  /*17b0*/  UMOV UR11, 0x40000040 ;  /* 0x40000040000b7882 */ /* 0x000fe20000000000 */
[----:B------:R0:W-:Y:S01]  /*17c0*/  STL [R1+0x2c8], R17 ;  /* 0x0002c81101007387 */ /* 0x0001e20000100800 */
[----:B------:R-:W-:Y:S01]  /*17d0*/  UMOV UR15, UR11 ;  /* 0x0000000b000f7c82 */ /* 0x000fe20008000000 */
[----:B------:R-:W-:Y:S02]  /*17e0*/  UMOV UR13, 0x40000040 ;  /* 0x40000040000d7882 */ /* 0x000fe40000000000 */
[----:B-----5:R-:W-:Y:S04]  /*17f0*/  STL [R1+0x2c4], R16 ;  /* 0x0002c41001007387 */ /* 0x020fe80000100800 */
[----:B------:R-:W-:Y:S01]  /*1800*/  STL [R1+0x2c0], R3 ;  /* 0x0002c00301007387 */ /* 0x000fe20000100800 */
[----:B------:R-:W-:-:S03]  /*1810*/  UIADD3 UR4, UR4, 0x50100, URZ ;  /* 0x0005010004047890 */ /* 0x000fc6000fffe03f */
[----:B------:R-:W-:Y:S01]  /*1820*/  STL [R1+0x2bc], R2 ;  /* 0x0002bc0201007387 */ /* 0x000fe20000100800 */
[----:B------:R-:W-:-:S03]  /*1830*/  USHF.R.U32.HI UR4, URZ, 0x4, UR4 ;  /* 0x000000043f047899 */ /* 0x000fc60008011604 */
[----:B------:R1:W-:Y:S01]  /*1840*/  STL [R1+0x2cc], R0 ;  /* 0x0002cc0001007387 */ /* 0x0003e20000100800 */
[----:B------:R-:W-:Y:S02]  /*1850*/  ULOP3.LUT UR5, UR4, 0x3fff, URZ, 0xc0, !UPT ;  /* 0x00003fff04057892 */ /* 0x000fe4000f8ec03f */
[----:B------:R-:W-:Y:S02]  /*1860*/  ULOP3.LUT UR4, UR46, 0x10000, URZ, 0xfc, !UPT ;  /* 0x000100002e047892 */ /* 0x000fe4000f8efc3f */
[----:B------:R-:W-:Y:S02]  /*1870*/  ULOP3.LUT UR5, UR5, 0x10000, URZ, 0xfc, !UPT ;  /* 0x0001000005057892 */ /* 0x000fe4000f8efc3f */
[----:B------:R-:W-:Y:S02]  /*1880*/  ULEA UR8, UR37, UR4, 0xc ;  /* 0x0000000425087291 */ /* 0x000fe4000f8e603f */
[----:B------:R-:W-:Y:S02]  /*1890*/  ULEA UR6, UR37, UR5, 0xc ;  /* 0x0000000525067291 */ /* 0x000fe4000f8e603f */
[----:B------:R-:W-:-:S05]  /*18a0*/  UIADD3 UR12, UR8, 0x400, URZ ;  /* 0x00000400080c7890 */ /* 0x000fca000fffe03f */
[----:B------:R-:W-:Y:S02]  /*18b0*/  UMOV UR10, UR6 ;  /* 0x00000006000a7c82 */ /* 0x000fe40008000000 */
[----:B------:R-:W-:Y:S01]  /*18c0*/  HGMMA.64x256x8.F32.TF32 R24, gdesc[UR8], RZ, !UPT, gsb0 ;  /* 0x07e00000081879f0 */ /* 0x000fe2000c0028ff */
[----:B------:R-:W-:Y:S02]  /*18d0*/  UMOV UR14, UR10 ;  /* 0x0000000a000e7c82 */ /* 0x000fe40008000000 */
[----:B------:R-:W-:Y:S02]  /*18e0*/  WARPGROUP.DEPBAR.LE gsb0, 0x0 ;  /* 0x00008000000079c5 */ /* 0x000fe40000010000 */
[----:B------:R-:W-:Y:S01]  /*18f0*/  STL.64 [R1], R24 ;  /* 0x0000001801007387 */ /* 0x000fe20000100a00 */
[----:B------:R-:W-:Y:S01]  /*1900*/  IMAD.MOV.U32 R235, RZ, RZ, R46 ;  /* 0x000000ffffeb7224 */ /* 0x000fe200078e002e */
[----:B------:R-:W-:Y:S01]  /*1910*/  MOV R232, R49 ;  /* 0x0000003100e87202 */ /* 0x000fe20000000f00 */
[----:B------:R-:W-:Y:S01]  /*1920*/  IMAD.MOV.U32 R234, RZ, RZ, R47 ;  /* 0x000000ffffea7224 */ /* 0x000fe200078e002f */
[----:B------:R-:W-:Y:S01]  /*1930*/  STL.64 [R1+0x8], R26 ;  /* 0x0000081a01007387 */ /* 0x000fe20000100a00 */
        /* <DEDUP_REMOVED lines=53> */
[----:B0-----:R-:W-:Y:S01]  /*1c90*/  MOV R17, R135 ;  /* 0x0000008700117202 */ /* 0x001fe20000000f00 */
[----:B------:R-:W-:Y:S01]  /*1ca0*/  IMAD.MOV.U32 R166, RZ, RZ, R82 ;  /* 0x000000ffffa67224 */ /* 0x000fe200078e0052 */
[----:B------:R-:W-:Y:S01]  /*1cb0*/  MOV R13, R139 ;  /* 0x0000008b000d7202 */ /* 0x000fe20000000f00 */
[----:B------:R-:W-:Y:S01]  /*1cc0*/  IMAD.MOV.U32 R167, RZ, RZ, R83 ;  /* 0x000000ffffa77224 */ /* 0x000fe200078e0053 */
[----:B------:R-:W-:Y:S01]  /*1cd0*/  MOV R9, R143 ;  /* 0x0000008f00097202 */ /* 0x000fe20000000f00 */
[----:B------:R-:W-:Y:S01]  /*1ce0*/  IMAD.MOV.U32 R169, RZ, RZ, R85 ;  /* 0x000000ffffa97224 */ /* 0x000fe200078e0055 */
[----:B------:R-:W-:Y:S01]  /*1cf0*/  MOV R5, R147 ;  /* 0x0000009300057202 */ /* 0x000fe20000000f00 */
[----:B------:R-:W-:Y:S01]  /*1d00*/  IMAD.MOV.U32 R170, RZ, RZ, R86 ;  /* 0x000000ffffaa7224 */ /* 0x000fe200078e0056 */
[----:B------:R0:W-:Y:S01]  /*1d10*/  STL.64 [R1+0x50], R44 ;  /* 0x0000502c01007387 */ /* 0x0001e20000100a00 */
[----:B------:R-:W-:Y:S01]  /*1d20*/  IMAD.MOV.U32 R171, RZ, RZ, R87 ;  /* 0x000000ffffab7224 */ /* 0x000fe200078e0057 */
[----:B-1----:R-:W-:Y:S01]  /*1d30*/  MOV R0, R151 ;  /* 0x0000009700007202 */ /* 0x002fe20000000f00 */
[----:B------:R-:W-:Y:S01]  /*1d40*/  IMAD.MOV.U32 R172, RZ, RZ, R88 ;  /* 0x000000ffffac7224 */ /* 0x000fe200078e0058 */
[----:B------:R-:W-:Y:S01]  /*1d50*/  STL [R1+0xaf0], R152 ;  /* 0x000af09801007387 */ /* 0x000fe20000100800 */
[----:B------:R-:W-:-:S02]  /*1d60*/  IMAD.MOV.U32 R174, RZ, RZ, R90 ;  /* 0x000000ffffae7224 */ /* 0x000fc400078e005a */
[----:B------:R-:W-:Y:S02]  /*1d70*/  IMAD.MOV.U32 R175, RZ, RZ, R91 ;  /* 0x000000ffffaf7224 */ /* 0x000fe400078e005b */
[----:B------:R-:W-:Y:S02]  /*1d80*/  IMAD.MOV.U32 R176, RZ, RZ, R92 ;  /* 0x000000ffffb07224 */ /* 0x000fe400078e005c */
[----:B------:R-:W-:Y:S02]  /*1d90*/  IMAD.MOV.U32 R177, RZ, RZ, R93 ;  /* 0x000000ffffb17224 */ /* 0x000fe400078e005d */
[----:B------:R-:W-:Y:S02]  /*1da0*/  IMAD.MOV.U32 R179, RZ, RZ, R95 ;  /* 0x000000ffffb37224 */ /* 0x000fe400078e005f */
[----:B------:R-:W-:Y:S02]  /*1db0*/  IMAD.MOV.U32 R180, RZ, RZ, R96 ;  /* 0x000000ffffb47224 */ /* 0x000fe400078e0060 */
        /* <DEDUP_REMOVED lines=41> */
[----:B0-----:R-:W-:-:S06]  /*2050*/  WARPGROUP.ARRIVE ;  /* 0x00000000000079c5 */ /* 0x001fcc0000000000 */
[----:B------:R-:W-:Y:S03]  /*2060*/  HGMMA.64x256x8.F32.TF32 R24, gdesc[UR12], RZ, !UPT, gsb0 ;  /* 0x07e000000c1879f0 */ /* 0x000fe6000c0028ff */
[----:B------:R-:W-:Y:S02]  /*2070*/  WARPGROUP.DEPBAR.LE gsb0, 0x0 ;  /* 0x00008000000079c5 */ /* 0x000fe40000010000 */
[----:B------:R-:W-:Y:S04]  /*2080*/  STL.64 [R1+0xae8], R150 ;  /* 0x000ae89601007387 */ /* 0x000fe80000100a00 */
        /* <DEDUP_REMOVED lines=20> */
[----:B------:R0:W-:Y:S04]  /*21d0*/  STL.64 [R1+0xa40], R108 ;  /* 0x000a406c01007387 */ /* 0x0001e80000100a00 */
[----:B0-----:R-:W2:Y:S04]  /*21e0*/  LDL.LU R108, [R1] ;  /* 0x00000000016c7983 */ /* 0x001ea80000300800 */
[----:B------:R-:W2:Y:S04]  /*21f0*/  LDL.LU R109, [R1+0x4] ;  /* 0x00000400016d7983 */ /* 0x000ea80000300800 */
        /* <DEDUP_REMOVED lines=19> */
[----:B------:R-:W2:Y:S01]  /*2330*/  LDL.LU R129, [R1+0x54] ;  /* 0x0000540001817983 */ /* 0x000ea20000300800 */
        /* <DEDUP_REMOVED lines=15> */
[----:B------:R-:W-:Y:S01]  /*2430*/  UIADD3 UR12, UR8, 0x2, URZ ;  /* 0x00000002080c7890 */ /* 0x000fe2000fffe03f */
[----:B------:R-:W-:Y:S01]  /*2440*/  IMAD.MOV.U32 R140, RZ, RZ, R225 ;  /* 0x000000ffff8c7224 */ /* 0x000fe200078e00e1 */
[----:B------:R-:W-:Y:S01]  /*2450*/  MOV R225, R11 ;  /* 0x0000000b00e17202 */ /* 0x000fe20000000f00 */
[----:B------:R-:W-:Y:S01]  /*2460*/  IMAD.MOV.U32 R142, RZ, RZ, R223 ;  /* 0x000000ffff8e7224 */ /* 0x000fe200078e00df */
[----:B------:R-:W-:Y:S01]  /*2470*/  UIADD3 UR14, UR6, 0x2, URZ ;  /* 0x00000002060e7890 */ /* 0x000fe2000fffe03f */
[----:B------:R-:W-:Y:S01]  /*2480*/  IMAD.MOV.U32 R143, RZ, RZ, R222 ;  /* 0x000000ffff8f7224 */ /* 0x000fe200078e00de */
[----:B------:R-:W-:Y:S01]  /*2490*/  UMOV UR13, 0x40000040 ;  /* 0x40000040000d7882 */ /* 0x000fe20000000000 */
[----:B------:R-:W-:Y:S01]  /*24a0*/  IMAD.MOV.U32 R144, RZ, RZ, R221 ;  /* 0x000000ffff907224 */ /* 0x000fe200078e00dd */
[----:B------:R-:W-:Y:S01]  /*24b0*/  MOV R221, R15 ;  /* 0x0000000f00dd7202 */ /* 0x000fe20000000f00 */
[----:B------:R-:W-:Y:S01]  /*24c0*/  IMAD.MOV.U32 R146, RZ, RZ, R219 ;  /* 0x000000ffff927224 */ /* 0x000fe200078e00db */
[----:B------:R-:W-:Y:S01]  /*24d0*/  UMOV UR15, 0x40000040 ;  /* 0x40000040000f7882 */ /* 0x000fe20000000000 */
[----:B------:R-:W-:-:S02]  /*24e0*/  IMAD.MOV.U32 R147, RZ, RZ, R218 ;  /* 0x000000ffff937224 */ /* 0x000fc400078e00da */
[----:B------:R-:W-:Y:S01]  /*24f0*/  IMAD.MOV.U32 R148, RZ, RZ, R217 ;  /* 0x000000ffff947224 */ /* 0x000fe200078e00d9 */
[----:B------:R-:W-:Y:S01]  /*2500*/  MOV R217, R19 ;  /* 0x0000001300d97202 */ /* 0x000fe20000000f00 */
[----:B------:R-:W-:Y:S02]  /*2510*/  IMAD.MOV.U32 R150, RZ, RZ, R215 ;  /* 0x000000ffff967224 */ /* 0x000fe400078e00d7 */
[----:B------:R-:W-:Y:S02]  /*2520*/  IMAD.MOV.U32 R151, RZ, RZ, R214 ;  /* 0x000000ffff977224 */ /* 0x000fe400078e00d6 */
[----:B------:R-:W-:Y:S01]  /*2530*/  IMAD.MOV.U32 R152, RZ, RZ, R213 ;  /* 0x000000ffff987224 */ /* 0x000fe200078e00d5 */
[----:B------:R-:W-:Y:S01]  /*2540*/  MOV R213, R23 ;  /* 0x0000001700d57202 */ /* 0x000fe20000000f00 */
        /* <DEDUP_REMOVED lines=16> */
[----:B------:R-:W-:-:S06]  /*2650*/  IMAD.MOV.U32 R235, RZ, RZ, R0 ;  /* 0x000000ffffeb7224 */ /* 0x000fcc00078e0000 */
[----:B--2---:R-:W-:-:S06]  /*2660*/  WARPGROUP.ARRIVE ;  /* 0x00000000000079c5 */ /* 0x004fcc0000000000 */
[----:B------:R-:W-:Y:S03]  /*2670*/  HGMMA.64x256x8.F32.TF32 R108, gdesc[UR12], R108, gsb0 ;  /* 0x07e000000c6c79f0 */ /* 0x000fe6000800286c */
[----:B------:R-:W-:Y:S02]  /*2680*/  WARPGROUP.DEPBAR.LE gsb0, 0x0 ;  /* 0x00008000000079c5 */ /* 0x000fe40000010000 */
[----:B------:R-:W-:Y:S04]  /*2690*/  STL.64 [R1], R108 ;  /* 0x0000006c01007387 */ /* 0x000fe80000100a00 */
        /* <DEDUP_REMOVED lines=63> */
[----:B0-----:R-:W2:Y:S04]  /*2a90*/  LDL.LU R152, [R1+0xaf0] ;  /* 0x000af00001987983 */ /* 0x001ea80000300800 */
[----:B------:R-:W3:Y:S04]  /*2aa0*/  LDL.LU.64 R150, [R1+0xae8] ;  /* 0x000ae80001967983 */ /* 0x000ee80000300a00 */
        /* <DEDUP_REMOVED lines=20> */
[----:B------:R-:W3:Y:S01]  /*2bf0*/  LDL.LU.64 R108, [R1+0xa40] ;  /* 0x000a4000016c7983 */ /* 0x000ee20000300a00 */
[----:B------:R-:W-:Y:S01]  /*2c00*/  UIADD3 UR12, UR8, 0x402, URZ ;  /* 0x00000402080c7890 */ /* 0x000fe2000fffe03f */
[----:B------:R-:W-:Y:S01]  /*2c10*/  UMOV UR13, 0x40000040 ;  /* 0x40000040000d7882 */ /* 0x000fe20000000000 */
[----:B---3--:R-:W-:-:S07]  /*2c20*/  WARPGROUP.ARRIVE ;  /* 0x00000000000079c5 */ /* 0x008fce0000000000 */
[----:B------:R-:W-:Y:S03]  /*2c30*/  HGMMA.64x256x8.F32.TF32 R24, gdesc[UR12], R24, gsb0 ;  /* 0x07e000000c1879f0 */ /* 0x000fe60008002818 */
        /* <DEDUP_REMOVED lines=65> */
[----:B0-----:R-:W3:Y:S04]  /*3050*/  LDL.LU.64 R24, [R1] ;  /* 0x0000000001187983 */ /* 0x001ee80000300a00 */
        /* <DEDUP_REMOVED lines=63> */
[----:B------:R-:W-:-:S02]  /*3450*/  UIADD3 UR12, UR8, 0x4, URZ ;  /* 0x00000004080c7890 */ /* 0x000fc4000fffe03f */
[----:B------:R-:W-:Y:S01]  /*3460*/  UIADD3 UR14, UR6, 0x4, URZ ;  /* 0x00000004060e7890 */ /* 0x000fe2000fffe03f */
[----:B------:R-:W-:Y:S01]  /*3470*/  UMOV UR13, 0x40000040 ;  /* 0x40000040000d7882 */ /* 0x000fe20000000000 */
[----:B------:R-:W-:Y:S01]  /*3480*/  UMOV UR15, 0x40000040 ;  /* 0x40000040000f7882 */ /* 0x000fe20000000000 */
[----:B---3--:R-:W-:-:S06]  /*3490*/  WARPGROUP.ARRIVE ;  /* 0x00000000000079c5 */ /* 0x008fcc0000000000 */
[----:B------:R-:W-:Y:S03]  /*34a0*/  HGMMA.64x256x8.F32.TF32 R24, gdesc[UR12], R24, gsb0 ;  /* 0x07e000000c1879f0 */ /* 0x000fe60008002818 */
        /* <DEDUP_REMOVED lines=41> */
[----:B------:R0:W-:Y:S01]  /*3740*/  STL.64 [R1+0x50], R44 ;  /* 0x0000502c01007387 */ /* 0x0001e20000100a00 */
[----:B------:R-:W-:Y:S01]  /*3750*/  IMAD.MOV.U32 R209, RZ, RZ, R125 ;  /* 0x000000ffffd17224 */ /* 0x000fe200078e007d */
[----:B------:R-:W-:Y:S01]  /*3760*/  MOV R195, R111 ;  /* 0x0000006f00c37202 */ /* 0x000fe20000000f00 */
[----:B------:R-:W-:Y:S01]  /*3770*/  IMAD.MOV.U32 R206, RZ, RZ, R122 ;  /* 0x000000ffffce7224 */ /* 0x000fe200078e007a */
[----:B------:R-:W3:Y:S01]  /*3780*/  LDL.LU.64 R150, [R1+0xa38] ;  /* 0x000a380001967983 */ /* 0x000ee20000300a00 */
        /* <DEDUP_REMOVED lines=64> */
[----:B------:R-:W-:-:S02]  /*3b90*/  IMAD.MOV.U32 R162, RZ, RZ, R78 ;  /* 0x000000ffffa27224 */ /* 0x000fc400078e004e */
[----:B------:R-:W-:Y:S01]  /*3ba0*/  IMAD.MOV.U32 R160, RZ, RZ, R76 ;  /* 0x000000ffffa07224 */ /* 0x000fe200078e004c */
[----:B------:R-:W3:Y:S01]  /*3bb0*/  LDL.LU.64 R116, [R1+0x9b0] ;  /* 0x0009b00001747983 */ /* 0x000ee20000300a00 */
[----:B------:R-:W-:Y:S02]  /*3bc0*/  IMAD.MOV.U32 R161, RZ, RZ, R77 ;  /* 0x000000ffffa17224 */ /* 0x000fe400078e004d */
[----:B------:R-:W-:Y:S01]  /*3bd0*/  IMAD.MOV.U32 R158, RZ, RZ, R74 ;  /* 0x000000ffff9e7224 */ /* 0x000fe200078e004a */
[----:B------:R-:W3:Y:S01]  /*3be0*/  LDL.LU.64 R114, [R1+0x9a8] ;  /* 0x0009a80001727983 */ /* 0x000ee20000300a00 */
[----:B------:R-:W-:Y:S02]  /*3bf0*/  IMAD.MOV.U32 R156, RZ, RZ, R72 ;  /* 0x000000ffff9c7224 */ /* 0x000fe400078e0048 */
        /* <DEDUP_REMOVED lines=29> */
[----:B------:R-:W-:-:S03]  /*3dd0*/  IMAD.MOV.U32 R235, RZ, RZ, R46 ;  /* 0x000000ffffeb7224 */ /* 0x000fc600078e002e */
        /* <DEDUP_REMOVED lines=24> */
[----:B0-----:R-:W3:Y:S04]  /*3f60*/  LDL.LU.64 R44, [R1+0x890] ;  /* 0x00089000012c7983 */ /* 0x001ee80000300a00 */
        /* <DEDUP_REMOVED lines=11> */
[----:B------:R-:W-:-:S02]  /*4020*/  UMOV UR13, 0x40000040 ;  /* 0x40000040000d7882 */ /* 0x000fc40000000000 */
[----:B--2---:R-:W-:Y:S01]  /*4030*/  STL [R1+0x838], R152 ;  /* 0x0008389801007387 */ /* 0x004fe20000100800 */
[----:B---3--:R-:W-:-:S06]  /*4040*/  WARPGROUP.ARRIVE ;  /* 0x00000000000079c5 */ /* 0x008fcc0000000000 */
        /* <DEDUP_REMOVED lines=91> */
[----:B------:R-:W-:Y:S01]  /*4600*/  IMAD.MOV.U32 R235, RZ, RZ, R0 ;  /* 0x000000ffffeb7224 */ /* 0x000fe200078e0000 */
[----:B------:R-:W-:Y:S02]  /*4610*/  UIADD3 UR12, UR8, 0x6, URZ ;  /* 0x00000006080c7890 */ /* 0x000fe4000fffe03f */
[----:B------:R-:W-:Y:S01]  /*4620*/  UIADD3 UR14, UR6, 0x6, URZ ;  /* 0x00000006060e7890 */ /* 0x000fe2000fffe03f */
[----:B------:R-:W-:Y:S01]  /*4630*/  UMOV UR13, 0x40000040 ;  /* 0x40000040000d7882 */ /* 0x000fe20000000000 */
[----:B------:R-:W-:Y:S01]  /*4640*/  UMOV UR15, 0x40000040 ;  /* 0x40000040000f7882 */ /* 0x000fe20000000000 */
        /* <DEDUP_REMOVED lines=236> */
[----:B------:R-:W-:Y:S01]  /*5510*/  STL.64 [R1+0x30], R36 ;  /* 0x0000302401007387 */ /* 0x000fe20000100a00 */
[----:B------:R-:W-:-:S03]  /*5520*/  IMAD.MOV.U32 R2, RZ, RZ, R150 ;  /* 0x000000ffff027224 */ /* 0x000fc600078e0096 */
[----:B------:R-:W-:Y:S01]  /*5530*/  STL.64 [R1+0x38], R38 ;  /* 0x0000382601007387 */ /* 0x000fe20000100a00 */
[----:B------:R-:W-:-:S03]  /*5540*/  MOV R0, R151 ;  /* 0x0000009700007202 */ /* 0x000fc60000000f00 */
[----:B------:R-:W-:Y:S01]  /*5550*/  STL.64 [R1+0x40], R40 ;  /* 0x0000402801007387 */ /* 0x000fe20000100a00 */
[----:B------:R-:W-:-:S03]  /*5560*/  IMAD.MOV.U32 R4, RZ, RZ, R148 ;  /* 0x000000ffff047224 */ /* 0x000fc600078e0094 */
[----:B------:R-:W-:Y:S01]  /*5570*/  STL.64 [R1+0x48], R42 ;  /* 0x0000482a01007387 */ /* 0x000fe20000100a00 */
[----:B------:R-:W-:Y:S01]  /*5580*/  IMAD.MOV.U32 R3, RZ, RZ, R149 ;  /* 0x000000ffff037224 */ /* 0x000fe200078e0095 */
[----:B------:R-:W-:Y:S02]  /*5590*/  MOV R5, R147 ;  /* 0x0000009300057202 */ /* 0x000fe40000000f00 */
[----:B------:R0:W-:Y:S01]  /*55a0*/  STL.64 [R1+0x50], R44 ;  /* 0x0000502c01007387 */ /* 0x0001e20000100a00 */
[----:B------:R-:W-:-:S03]  /*55b0*/  IMAD.MOV.U32 R6, RZ, RZ, R146 ;  /* 0x000000ffff067224 */ /* 0x000fc600078e0092 */
[----:B------:R-:W3:Y:S01]  /*55c0*/  LDL.LU.64 R150, [R1+0x780] ;  /* 0x0007800001967983 */ /* 0x000ee20000300a00 */
[----:B------:R-:W-:Y:S01]  /*55d0*/  IMAD.MOV.U32 R8, RZ, RZ, R144 ;  /* 0x000000ffff087224 */ /* 0x000fe200078e0090 */
[----:B------:R-:W-:Y:S01]  /*55e0*/  MOV R9, R143 ;  /* 0x0000008f00097202 */ /* 0x000fe20000000f00 */
[----:B------:R-:W-:Y:S01]  /*55f0*/  IMAD.MOV.U32 R7, RZ, RZ, R145 ;  /* 0x000000ffff077224 */ /* 0x000fe200078e0091 */
[----:B------:R-:W3:Y:S01]  /*5600*/  LDL.LU.64 R148, [R1+0x778] ;  /* 0x0007780001947983 */ /* 0x000ee20000300a00 */
        /* <DEDUP_REMOVED lines=737> */
[----:B------:R-:W-:Y:S02]  /*8420*/  IMAD.MOV.U32 R147, RZ, RZ, R223 ;  /* 0x000000ffff937224 */ /* 0x000fe400078e00df */
[----:B------:R-:W-:Y:S01]  /*8430*/  IMAD.MOV.U32 R148, RZ, RZ, R222 ;  /* 0x000000ffff947224 */ /* 0x000fe200078e00de */
[----:B------:R-:W-:Y:S01]  /*8440*/  MOV R222, R19 ;  /* 0x0000001300de7202 */ /* 0x000fe20000000f00 */
[----:B------:R-:W-:Y:S02]  /*8450*/  IMAD.MOV.U32 R150, RZ, RZ, R220 ;  /* 0x000000ffff967224 */ /* 0x000fe400078e00dc */
[----:B------:R-:W-:Y:S02]  /*8460*/  IMAD.MOV.U32 R151, RZ, RZ, R219 ;  /* 0x000000ffff977224 */ /* 0x000fe400078e00db */
[----:B------:R-:W-:Y:S01]  /*8470*/  IMAD.MOV.U32 R152, RZ, RZ, R218 ;  /* 0x000000ffff987224 */ /* 0x000fe200078e00da */
[----:B------:R-:W-:Y:S01]  /*8480*/  MOV R218, R23 ;  /* 0x0000001700da7202 */ /* 0x000fe20000000f00 */
[----:B------:R-:W-:-:S02]  /*8490*/  IMAD.MOV.U32 R130, RZ, RZ, R0 ;  /* 0x000000ffff827224 */ /* 0x000fc400078e0000 */
[----:B------:R-:W-:Y:S01]  /*84a0*/  IMAD.MOV.U32 R131, RZ, RZ, R17 ;  /* 0x000000ffff837224 */ /* 0x000fe200078e0011 */
[----:B------:R-:W-:Y:S01]  /*84b0*/  UIADD3 UR12, UR8, 0x806, URZ ;  /* 0x00000806080c7890 */ /* 0x000fe2000fffe03f */
[----:B------:R-:W-:Y:S01]  /*84c0*/  IMAD.MOV.U32 R132, RZ, RZ, R16 ;  /* 0x000000ffff847224 */ /* 0x000fe200078e0010 */
[----:B------:R-:W-:Y:S01]  /*84d0*/  UIADD3 UR14, UR6, 0x806, URZ ;  /* 0x00000806060e7890 */ /* 0x000fe2000fffe03f */
[----:B------:R-:W-:Y:S01]  /*84e0*/  IMAD.MOV.U32 R134, RZ, RZ, R2 ;  /* 0x000000ffff867224 */ /* 0x000fe200078e0002 */
[----:B------:R-:W-:Y:S01]  /*84f0*/  UMOV UR13, 0x40000040 ;  /* 0x40000040000d7882 */ /* 0x000fe20000000000 */
[----:B------:R-:W-:Y:S01]  /*8500*/  IMAD.MOV.U32 R219, RZ, RZ, R22 ;  /* 0x000000ffffdb7224 */ /* 0x000fe200078e0016 */
[----:B------:R-:W-:Y:S01]  /*8510*/  UMOV UR15, 0x40000040 ;  /* 0x40000040000f7882 */ /* 0x000fe20000000000 */
[----:B------:R-:W-:Y:S01]  /*8520*/  IMAD.MOV.U32 R220, RZ, RZ, R21 ;  /* 0x000000ffffdc7224 */ /* 0x000fe200078e0015 */
[----:B------:R0:W5:Y:S01]  /*8530*/  LDL.LU R0, [R1+0x2cc] ;  /* 0x0002cc0001007983 */ /* 0x0001620000300800 */
[----:B------:R-:W-:-:S02]  /*8540*/  IMAD.MOV.U32 R221, RZ, RZ, R20 ;  /* 0x000000ffffdd7224 */ /* 0x000fc400078e0014 */
[----:B------:R-:W-:Y:S01]  /*8550*/  IMAD.MOV.U32 R223, RZ, RZ, R18 ;  /* 0x000000ffffdf7224 */ /* 0x000fe200078e0012 */
[----:B------:R0:W5:Y:S01]  /*8560*/  LDL.LU R17, [R1+0x2c8] ;  /* 0x0002c80001117983 */ /* 0x0001620000300800 */
[----:B------:R-:W-:Y:S02]  /*8570*/  IMAD.MOV.U32 R224, RZ, RZ, R15 ;  /* 0x000000ffffe07224 */ /* 0x000fe400078e000f */
[----:B------:R-:W-:Y:S01]  /*8580*/  IMAD.MOV.U32 R225, RZ, RZ, R14 ;  /* 0x000000ffffe17224 */ /* 0x000fe200078e000e */
[----:B------:R0:W5:Y:S01]  /*8590*/  LDL.LU R16, [R1+0x2c4] ;  /* 0x0002c40001107983 */ /* 0x0001620000300800 */
[----:B------:R-:W-:Y:S02]  /*85a0*/  IMAD.MOV.U32 R227, RZ, RZ, R12 ;  /* 0x000000ffffe37224 */ /* 0x000fe400078e000c */
[----:B------:R-:W-:Y:S01]  /*85b0*/  IMAD.MOV.U32 R228, RZ, RZ, R11 ;  /* 0x000000ffffe47224 */ /* 0x000fe200078e000b */
[----:B------:R0:W5:Y:S01]  /*85c0*/  LDL.LU R3, [R1+0x2c0] ;  /* 0x0002c00001037983 */ /* 0x0001620000300800 */
[----:B------:R-:W-:-:S02]  /*85d0*/  IMAD.MOV.U32 R229, RZ, RZ, R10 ;  /* 0x000000ffffe57224 */ /* 0x000fc400078e000a */
[----:B------:R-:W-:Y:S01]  /*85e0*/  IMAD.MOV.U32 R231, RZ, RZ, R8 ;  /* 0x000000ffffe77224 */ /* 0x000fe200078e0008 */
[----:B------:R0:W5:Y:S01]  /*85f0*/  LDL.LU R2, [R1+0x2bc] ;  /* 0x0002bc0001027983 */ /* 0x0001620000300800 */
        /* <DEDUP_REMOVED lines=70> */
[----:B-1----:R0:W5:Y:S04]  /*8a60*/  LDL.LU R152, [R1+0x2b8] ;  /* 0x0002b80001987983 */ /* 0x0021680000300800 */
[----:B------:R-:W2:Y:S04]  /*8a70*/  LDL.LU.64 R150, [R1+0x2b0] ;  /* 0x0002b00001967983 */ /* 0x000ea80000300a00 */
        /* <DEDUP_REMOVED lines=20> */
[----:B------:R-:W2:Y:S01]  /*8bc0*/  LDL.LU.64 R108, [R1+0x208] ;  /* 0x00020800016c7983 */ /* 0x000ea20000300a00 */
[----:B------:R-:W-:Y:S01]  /*8bd0*/  UIADD3 UR12, UR8, 0xc06, URZ ;  /* 0x00000c06080c7890 */ /* 0x000fe2000fffe03f */
[----:B------:R-:W-:Y:S01]  /*8be0*/  UMOV UR13, 0x40000040 ;  /* 0x40000040000d7882 */ /* 0x000fe20000000000 */
[----:B--2---:R-:W-:-:S07]  /*8bf0*/  WARPGROUP.ARRIVE ;  /* 0x00000000000079c5 */ /* 0x004fce0000000000 */
[----:B------:R-:W-:Y:S03]  /*8c00*/  HGMMA.64x256x8.F32.TF32 R24, gdesc[UR12], R24, gsb0 ;  /* 0x07e000000c1879f0 */ /* 0x000fe60008002818 */
[----:B------:R-:W-:Y:S02]  /*8c10*/  WARPGROUP.DEPBAR.LE gsb0, 0x0 ;  /* 0x00008000000079c5 */ /* 0x000fe40000010000 */
[----:B0-----:R-:W-:Y:S05]  /*8c20*/  @!P1 BRA `(.L_x_22) ;  /* 0x0000008000c89947 */ /* 0x001fea0003800000 */
[----:B------:R-:W-:Y:S01]  /*8c30*/  UIADD3 UR6, UR37, 0x1, URZ ;  /* 0x0000000125067890 */ /* 0x000fe2000fffe03f */
[----:B-----5:R-:W-:Y:S01]  /*8c40*/  R2UR UR9, R3 ;  /* 0x00000000030972ca */ /* 0x020fe200000e0000 */
[----:B------:R-:W-:Y:S02]  /*8c50*/  UMOV UR8, UR37 ;  /* 0x0000002500087c82 */ /* 0x000fe40008000000 */
[----:B------:R-:W-:-:S04]  /*8c60*/  UISETP.NE.AND UP0, UPT, UR6, 0x5, UPT ;  /* 0x000000050600788c */ /* 0x000fc8000bf05270 */
[----:B------:R-:W-:Y:S02]  /*8c70*/  USEL UR7, URZ, 0x1, UP0 ;  /* 0x000000013f077887 */ /* 0x000fe40008000000 */
[----:B------:R-:W-:Y:S02]  /*8c80*/  USEL UR6, UR6, URZ, UP0 ;  /* 0x0000003f06067287 */ /* 0x000fe40008000000 */
[----:B------:R-:W-:-:S12]  /*8c90*/  ULOP3.LUT UR7, UR36, UR7, URZ, 0x3c, !UPT ;  /* 0x0000000724077292 */ /* 0x000fd8000f8e3c3f */
.L_x_29:
[----:B------:R-:W-:Y:S05]  /*8ca0*/  @!P0 BRA `(.L_x_23) ;  /* 0x0000000000048947 */ /* 0x000fea0003800000 */
[----:B------:R-:W-:Y:S01]  /*8cb0*/  BPT.TRAP 0x1 ;  /* 0x000000040000795c */ /* 0x000fe20000300000 */
.L_x_23:
[----:B------:R-:W0:Y:S01]  /*8cc0*/  S2UR UR11, SR_CgaCtaId ;  /* 0x00000000000b79c3 */ /* 0x000e220000008800 */
[----:B------:R-:W-:Y:S01]  /*8cd0*/  UMOV UR10, 0x400 ;  /* 0x00000400000a7882 */ /* 0x000fe20000000000 */
[----:B------:R-:W-:Y:S02]  /*8ce0*/  IMAD.U32 R4, RZ, RZ, UR7 ;  /* 0x00000007ff047e24 */ /* 0x000fe4000f8e00ff */
[----:B------:R-:W-:-:S03]  /*8cf0*/  IMAD.U32 R3, RZ, RZ, UR6 ;  /* 0x00000006ff037e24 */ /* 0x000fc6000f8e00ff */
[----:B------:R-:W-:Y:S01]  /*8d00*/  SHF.L.U32 R4, R4, 0x1f, RZ ;  /* 0x0000001f04047819 */ /* 0x000fe200000006ff */
[----:B0-----:R-:W-:-:S06]  /*8d10*/  ULEA UR10, UR11, UR10, 0x18 ;  /* 0x0000000a0b0a7291 */ /* 0x001fcc000f8ec03f */
[----:B------:R-:W-:-:S05]  /*8d20*/  MOV R0, UR10 ;  /* 0x0000000a00007c02 */ /* 0x000fca0008000f00 */
[----:B------:R-:W-:-:S04]  /*8d30*/  IMAD R3, R3, 0x8, R0 ;  /* 0x0000000803037824 */ /* 0x000fc800078e0200 */
[----:B------:R0:W1:Y:S01]  /*8d40*/  SYNCS.PHASECHK.TRANS64.TRYWAIT P1, [R3+URZ], R4 ;  /* 0x00000004030075a7 */ /* 0x000062000802017f */
[----:B------:R-:W-:Y:S05]  /*8d50*/  @!P0 BRA `(.L_x_24) ;  /* 0x0000000000048947 */ /* 0x000fea0003800000 */
[----:B------:R-:W-:Y:S01]  /*8d60*/  BPT.TRAP 0x1 ;  /* 0x000000040000795c */ /* 0x000fe20000300000 */
.L_x_24:
[----:B-1----:R-:W-:Y:S05]  /*8d70*/  @P1 BRA `(.L_x_25) ;  /* 0x0000000000081947 */ /* 0x002fea0003800000 */
[----:B------:R-:W1:Y:S02]  /*8d80*/  SYNCS.PHASECHK.TRANS64.TRYWAIT P1, [R3+URZ], R4 ;  /* 0x00000004030075a7 */ /* 0x000e64000802017f */
[----:B-1----:R-:W-:Y:S05]  /*8d90*/  @!P1 BRA `(.L_x_26) ;  /* 0x000001a400809947 */ /* 0x002fea0003800000 */
.L_x_25:
        /* <DEDUP_REMOVED lines=64> */
[----:B--2---:R-:W2:Y:S04]  /*91a0*/  LDL.LU.64 R24, [R1] ;  /* 0x0000000001187983 */ /* 0x004ea80000300a00 */
        /* <DEDUP_REMOVED lines=63> */
[----:B------:R-:W-:-:S02]  /*95a0*/  ULEA UR10, UR6, UR4, 0xc ;  /* 0x00000004060a7291 */ /* 0x000fc4000f8e603f */
[----:B------:R-:W-:Y:S01]  /*95b0*/  ULEA UR11, UR6, UR5, 0xc ;  /* 0x00000005060b7291 */ /* 0x000fe2000f8e603f */
[----:B------:R-:W-:Y:S01]  /*95c0*/  STL [R1+0x2c8], R17 ;  /* 0x0002c81101007387 */ /* 0x000fe20000100800 */
[----:B------:R-:W-:Y:S01]  /*95d0*/  UMOV UR13, 0x40000040 ;  /* 0x40000040000d7882 */ /* 0x000fe20000000000 */
[----:B------:R-:W-:Y:S02]  /*95e0*/  UMOV UR15, 0x40000040 ;  /* 0x40000040000f7882 */ /* 0x000fe40000000000 */
[----:B------:R-:W-:Y:S01]  /*95f0*/  UMOV UR12, UR10 ;  /* 0x0000000a000c7c82 */ /* 0x000fe20008000000 */
[----:B------:R-:W-:Y:S01]  /*9600*/  STL [R1+0x2c4], R16 ;  /* 0x0002c41001007387 */ /* 0x000fe20000100800 */
[----:B------:R-:W-:-:S03]  /*9610*/  UMOV UR14, UR11 ;  /* 0x0000000b000e7c82 */ /* 0x000fc60008000000 */
[----:B------:R3:W-:Y:S04]  /*9620*/  STL [R1+0x2c0], R2 ;  /* 0x0002c00201007387 */ /* 0x0007e80000100800 */
[----:B------:R4:W-:Y:S01]  /*9630*/  STL [R1+0x2bc], R0 ;  /* 0x0002bc0001007387 */ /* 0x0009e20000100800 */
[----:B--2---:R-:W-:-:S06]  /*9640*/  WARPGROUP.ARRIVE ;  /* 0x00000000000079c5 */ /* 0x004fcc0000000000 */
[----:B------:R-:W-:Y:S03]  /*9650*/  HGMMA.64x256x8.F32.TF32 R24, gdesc[UR12], R24, gsb0 ;  /* 0x07e000000c1879f0 */ /* 0x000fe60008002818 */
[----:B------:R-:W-:Y:S02]  /*9660*/  WARPGROUP.DEPBAR.LE gsb0, 0x0 ;  /* 0x00008000000079c5 */ /* 0x000fe40000010000 */
[----:B------:R-:W-:Y:S01]  /*9670*/  STL.64 [R1], R24 ;  /* 0x0000001801007387 */ /* 0x000fe20000100a00 */
[----:B---3--:R-:W-:Y:S01]  /*9680*/  IMAD.MOV.U32 R2, RZ, RZ, R150 ;  /* 0x000000ffff027224 */ /* 0x008fe200078e0096 */
[----:B01----:R-:W-:Y:S01]  /*9690*/  MOV R4, R148 ;  /* 0x0000009400047202 */ /* 0x003fe20000000f00 */
[----:B----4-:R-:W-:Y:S01]  /*96a0*/  IMAD.MOV.U32 R0, RZ, RZ, R151 ;  /* 0x000000ffff007224 */ /* 0x010fe200078e0097 */
        /* <DEDUP_REMOVED lines=40> */
[----:B------:R-:W2:Y:S01]  /*9930*/  LDL.LU.64 R150, [R1+0xcf0] ;  /* 0x000cf00001967983 */ /* 0x000ea20000300a00 */
        /* <DEDUP_REMOVED lines=60> */
[----:B------:R-:W-:-:S02]  /*9d00*/  IMAD.MOV.U32 R167, RZ, RZ, R83 ;  /* 0x000000ffffa77224 */ /* 0x000fc400078e0053 */
[----:B------:R-:W-:Y:S01]  /*9d10*/  IMAD.MOV.U32 R165, RZ, RZ, R81 ;  /* 0x000000ffffa57224 */ /* 0x000fe200078e0051 */
[----:B------:R-:W2:Y:S01]  /*9d20*/  LDL.LU.64 R118, [R1+0xc70] ;  /* 0x000c700001767983 */ /* 0x000ea20000300a00 */
[----:B------:R-:W-:Y:S02]  /*9d30*/  IMAD.MOV.U32 R162, RZ, RZ, R78 ;  /* 0x000000ffffa27224 */ /* 0x000fe400078e004e */
[----:B------:R-:W-:Y:S01]  /*9d40*/  IMAD.MOV.U32 R163, RZ, RZ, R79 ;  /* 0x000000ffffa37224 */ /* 0x000fe200078e004f */
[----:B------:R-:W2:Y:S01]  /*9d50*/  LDL.LU.64 R116, [R1+0xc68] ;  /* 0x000c680001747983 */ /* 0x000ea20000300a00 */
[----:B------:R-:W-:Y:S02]  /*9d60*/  IMAD.MOV.U32 R161, RZ, RZ, R77 ;  /* 0x000000ffffa17224 */ /* 0x000fe400078e004d */
        /* <DEDUP_REMOVED lines=58> */
[----:B0-----:R-:W2:Y:S04]  /*a110*/  LDL.LU.64 R44, [R1+0xb48] ;  /* 0x000b4800012c7983 */ /* 0x001ea80000300a00 */
        /* <DEDUP_REMOVED lines=11> */
[----:B------:R-:W-:-:S02]  /*a1d0*/  UMOV UR13, 0x40000040 ;  /* 0x40000040000d7882 */ /* 0x000fc40000000000 */
[----:B------:R-:W-:Y:S01]  /*a1e0*/  STL [R1+0xaf0], R152 ;  /* 0x000af09801007387 */ /* 0x000fe20000100800 */
[----:B--2---:R-:W-:-:S06]  /*a1f0*/  WARPGROUP.ARRIVE ;  /* 0x00000000000079c5 */ /* 0x004fcc0000000000 */
        /* <DEDUP_REMOVED lines=335> */
[----:B------:R-:W-:-:S03]  /*b6f0*/  IMAD.MOV.U32 R0, RZ, RZ, R151 ;  /* 0x000000ffff007224 */ /* 0x000fc600078e0097 */
[----:B------:R-:W-:Y:S01]  /*b700*/  STL.64 [R1+0x40], R40 ;  /* 0x0000402801007387 */ /* 0x000fe20000100a00 */
[----:B------:R-:W-:Y:S01]  /*b710*/  MOV R4, R148 ;  /* 0x0000009400047202 */ /* 0x000fe20000000f00 */
[----:B------:R-:W-:Y:S02]  /*b720*/  IMAD.MOV.U32 R3, RZ, RZ, R149 ;  /* 0x000000ffff037224 */ /* 0x000fe400078e0095 */
[----:B------:R-:W-:Y:S01]  /*b730*/  STL.64 [R1+0x48], R42 ;  /* 0x0000482a01007387 */ /* 0x000fe20000100a00 */
[----:B------:R-:W-:-:S03]  /*b740*/  IMAD.MOV.U32 R6, RZ, RZ, R146 ;  /* 0x000000ffff067224 */ /* 0x000fc600078e0092 */
[----:B------:R0:W-:Y:S01]  /*b750*/  STL.64 [R1+0x50], R44 ;  /* 0x0000502c01007387 */ /* 0x0001e20000100a00 */
[----:B------:R-:W-:Y:S01]  /*b760*/  IMAD.MOV.U32 R5, RZ, RZ, R147 ;  /* 0x000000ffff057224 */ /* 0x000fe200078e0093 */
[----:B------:R-:W-:Y:S02]  /*b770*/  MOV R8, R144 ;  /* 0x0000009000087202 */ /* 0x000fe40000000f00 */
        /* <DEDUP_REMOVED lines=147> */
[----:B------:R-:W-:Y:S02]  /*c0b0*/  IMAD.MOV.U32 R235, RZ, RZ, R46 ;  /* 0x000000ffffeb7224 */ /* 0x000fe400078e002e */
[----:B------:R-:W-:Y:S01]  /*c0c0*/  IMAD.MOV.U32 R234, RZ, RZ, R47 ;  /* 0x000000ffffea7224 */ /* 0x000fe200078e002f */
        /* <DEDUP_REMOVED lines=1232> */
[----:B------:R-:W-:Y:S01]  /*10dd0*/  BPT.TRAP 0x1 ;  /* 0x000000040000795c */ /* 0x000fe20000300000 */
.L_x_27:
[----:B-----5:R-:W-:Y:S01]  /*10de0*/  ISETP.NE.AND P1, PT, R17, RZ, PT ;  /* 0x000000ff1100720c */ /* 0x020fe20003f25270 */
[----:B------:R-:W-:Y:S01]  /*10df0*/  IMAD.U32 R3, RZ, RZ, UR8 ;  /* 0x00000008ff037e24 */ /* 0x000fe2000f8e00ff */
[----:B------:R-:W-:-:S11]  /*10e00*/  UISETP.GT.U32.AND UP0, UPT, UR38, 0x1, UPT ;  /* 0x000000012600788c */ /* 0x000fd6000bf04070 */
[----:B------:R-:W-:-:S05]  /*10e10*/  @P1 IMAD R3, R3, 0x8, R0 ;  /* 0x0000000803031824 */ /* 0x000fca00078e0200 */
[----:B------:R-:W-:-:S04]  /*10e20*/  @P1 IADD3 R3, R3, 0x28, RZ ;  /* 0x0000002803031810 */ /* 0x000fc80007ffe0ff */
[----:B------:R-:W-:-:S04]  /*10e30*/  @P1 PRMT R3, R152, 0x654, R3 ;  /* 0x0000065498031816 */ /* 0x000fc80000000003 */
[----:B------:R0:W-:Y:S01]  /*10e40*/  @P1 SYNCS.ARRIVE.TRANS64.RED.A1T0 RZ, [R3+URZ], RZ ;  /* 0x000000ff03ff19a7 */ /* 0x0001e2000810043f */
[----:B------:R-:W-:-:S13]  /*10e50*/  PLOP3.LUT P1, PT, PT, PT, UP0, 0x80, 0x0 ;  /* 0x000000000000781c */ /* 0x000fda0003f2f008 */
[----:B0-----:R-:W-:Y:S05]  /*10e60*/  @P1 BRA `(.L_x_28) ;  /* 0x0000000000041947 */ /* 0x001fea0003800000 */
[----:B------:R-:W-:Y:S01]  /*10e70*/  BPT.TRAP 0x1 ;  /* 0x000000040000795c */ /* 0x000fe20000300000 */
.L_x_28:
[----:B------:R-:W-:Y:S02]  /*10e80*/  UISETP.GT.AND UP2, UPT, UR9, 0x1, UPT ;  /* 0x000000010900788c */ /* 0x000fe4000bf44270 */
[----:B------:R-:W-:Y:S02]  /*10e90*/  UIADD3 UR6, UR6, 0x1, URZ ;  /* 0x0000000106067890 */ /* 0x000fe4000fffe03f */
[----:B------:R-:W-:Y:S02]  /*10ea0*/  UIADD3 UR8, UR8, 0x1, URZ ;  /* 0x0000000108087890 */ /* 0x000fe4000fffe03f */
[----:B------:R-:W-:Y:S01]  /*10eb0*/  PLOP3.LUT P1, PT, PT, PT, UP2, 0x80, 0x0 ;  /* 0x000000000000781c */ /* 0x000fe20003f2f028 */
[----:B------:R-:W-:Y:S02]  /*10ec0*/  UISETP.NE.AND UP0, UPT, UR6, 0x5, UPT ;  /* 0x000000050600788c */ /* 0x000fe4000bf05270 */
[----:B------:R-:W-:Y:S02]  /*10ed0*/  UIADD3 UR10, UR9, -0x1, URZ ;  /* 0xffffffff090a7890 */ /* 0x000fe4000fffe03f */
[----:B------:R-:W-:-:S02]  /*10ee0*/  USEL UR9, URZ, 0x1, UP0 ;  /* 0x000000013f097887 */ /* 0x000fc40008000000 */
[----:B------:R-:W-:Y:S02]  /*10ef0*/  UISETP.NE.AND UP1, UPT, UR8, 0x5, UPT ;  /* 0x000000050800788c */ /* 0x000fe4000bf25270 */
[----:B------:R-:W-:Y:S02]  /*10f00*/  ULOP3.LUT UR7, UR7, UR9, URZ, 0x3c, !UPT ;  /* 0x0000000907077292 */ /* 0x000fe4000f8e3c3f */
[----:B------:R-:W-:Y:S02]  /*10f10*/  USEL UR6, UR6, URZ, UP0 ;  /* 0x0000003f06067287 */ /* 0x000fe40008000000 */
[----:B------:R-:W-:Y:S01]  /*10f20*/  USEL UR8, UR8, URZ, UP1 ;  /* 0x0000003f08087287 */ /* 0x000fe20008800000 */
[----:B------:R-:W-:Y:S01]  /*10f30*/  UMOV UR9, UR10 ;  /* 0x0000000a00097c82 */ /* 0x000fe20008000000 */
[----:B------:R-:W-:Y:S10]  /*10f40*/  @P1 BRA `(.L_x_29) ;  /* 0xffffff7c00541947 */ /* 0x000ff4000383ffff */
.L_x_22:
[----:B-----5:R-:W0:Y:S02]  /*10f50*/  LDC R3, c[0x0][0x28c] ;  /* 0x0000a300ff037b82 */ /* 0x020e240000000800 */
[----:B0-----:R-:W-:-:S13]  /*10f60*/  ISETP.GE.AND P1, PT, R3, 0x1, PT ;  /* 0x000000010300780c */ /* 0x001fda0003f26270 */
[----:B------:R-:W-:Y:S05]  /*10f70*/  @!P1 BRA `(.L_x_30) ;  /* 0x0000000000549947 */ /* 0x000fea0003800000 */
[----:B------:R-:W-:Y:S05]  /*10f80*/  @!P0 BRA `(.L_x_31) ;  /* 0x0000000000048947 */ /* 0x000fea0003800000 */
[----:B------:R-:W-:Y:S01]  /*10f90*/  BPT.TRAP 0x1 ;  /* 0x000000040000795c */ /* 0x000fe20000300000 */
.L_x_31:
[----:B------:R-:W-:Y:S01]  /*10fa0*/  ISETP.NE.AND P0, PT, R17, RZ, PT ;  /* 0x000000ff1100720c */ /* 0x000fe20003f05270 */
[----:B------:R-:W-:-:S12]  /*10fb0*/  BSSY B0, `(.L_x_32) ;  /* 0x000000d000007945 */ /* 0x000fd80003800000 */
[----:B------:R-:W-:Y:S05]  /*10fc0*/  @!P0 BRA `(.L_x_33) ;  /* 0x00000000002c8947 */ /* 0x000fea0003800000 */
[----:B------:R-:W-:-:S04]  /*10fd0*/  UISETP.LT.AND UP0, UPT, UR43, 0x1, UPT ;  /* 0x000000012b00788c */ /* 0x000fc8000bf01270 */
[----:B------:R-:W-:-:S04]  /*10fe0*/  USEL UR6, UR43, 0x1, UP0 ;  /* 0x000000012b067887 */ /* 0x000fc80008000000 */
[----:B------:R-:W-:-:S04]  /*10ff0*/  UIADD3 UR6, UR37, UR43, -UR6 ;  /* 0x0000002b25067290 */ /* 0x000fc8000fffe806 */
[----:B------:R-:W-:-:S04]  /*11000*/  UIMAD.WIDE.U32 UR4, UR6, -0x33333333, URZ ;  /* 0xcccccccd060478a5 */ /* 0x000fc8000f8e003f */
[----:B------:R-:W-:-:S04]  /*11010*/  USHF.R.U32.HI UR4, URZ, 0x2, UR5 ;  /* 0x000000023f047899 */ /* 0x000fc80008011605 */
[----:B------:R-:W-:-:S06]  /*11020*/  UIMAD UR6, UR4, -0x5, UR6 ;  /* 0xfffffffb040678a4 */ /* 0x000fcc000f8e0206 */
[----:B------:R-:W-:-:S04]  /*11030*/  IMAD.U32 R3, RZ, RZ, UR6 ;  /* 0x00000006ff037e24 */ /* 0x000fc8000f8e00ff */
[----:B------:R-:W-:-:S04]  /*11040*/  IMAD R0, R3, 0x8, R0 ;  /* 0x0000000803007824 */ /* 0x000fc800078e0200 */
[----:B------:R-:W-:-:S05]  /*11050*/  VIADD R0, R0, 0x28 ;  /* 0x0000002800007836 */ /* 0x000fca0000000000 */
[----:B------:R-:W-:-:S04]  /*11060*/  PRMT R0, R152, 0x654, R0 ;  /* 0x0000065498007816 */ /* 0x000fc80000000000 */
[----:B------:R0:W-:Y:S03]  /*11070*/  SYNCS.ARRIVE.TRANS64.RED.A1T0 RZ, [R0+URZ], RZ ;  /* 0x000000ff00ff79a7 */ /* 0x0001e6000810043f */
.L_x_33:
[----:B------:R-:W-:Y:S05]  /*11080*/  BSYNC B0 ;  /* 0x0000000000007941 */ /* 0x000fea0003800000 */
.L_x_32:
[----:B------:R-:W-:-:S06]  /*11090*/  UISETP.GT.U32.AND UP0, UPT, UR38, 0x1, UPT ;  /* 0x000000012600788c */ /* 0x000fcc000bf04070 */
[----:B------:R-:W-:-:S13]  /*110a0*/  PLOP3.LUT P0, PT, PT, PT, UP0, 0x80, 0x0 ;  /* 0x000000000000781c */ /* 0x000fda0003f0f008 */
[----:B------:R-:W-:Y:S05]  /*110b0*/  @P0 BRA `(.L_x_30) ;  /* 0x0000000000040947 */ /* 0x000fea0003800000 */
[----:B------:R-:W-:Y:S01]  /*110c0*/  BPT.TRAP 0x1 ;  /* 0x000000040000795c */ /* 0x000fe20000300000 */
.L_x_30:
[----:B------:R-:W1:Y:S01]  /*110d0*/  S2R R8, SR_TID.X ;  /* 0x0000000000087919 */ /* 0x000e620000002100 */
[----:B------:R-:W-:Y:S01]  /*110e0*/  IMAD.MOV.U32 R19, RZ, RZ, 0x6540 ;  /* 0x00006540ff137424 */ /* 0x000fe200078e00ff */
[----:B------:R-:W-:Y:S02]  /*110f0*/  UIMAD.WIDE UR6, UR40, 0x100, URZ ;  /* 0x00000100280678a5 */ /* 0x000fe4000f8e023f */
[----:B------:R-:W-:Y:S01]  /*11100*/  USHF.R.S32.HI UR10, URZ, 0x1f, UR42 ;  /* 0x0000001f3f0a7899 */ /* 0x000fe2000801142a */
[----:B------:R-:W-:Y:S01]  /*11110*/  ULDC.64 UR8, c[0x0][0x5d0] ;  /* 0x0001740000087ab9 */ /* 0x000fe20000000a00 */
[----:B------:R-:W-:Y:S02]  /*11120*/  USHF.L.U32 UR40, UR40, 0x8, URZ ;  /* 0x0000000828287899 */ /* 0x000fe4000800063f */
[----:B------:R-:W-:Y:S02]  /*11130*/  UIMAD UR4, UR10, UR8, URZ ;  /* 0x000000080a0472a4 */ /* 0x000fe4000f8e023f */
[----:B------:R-:W-:-:S02]  /*11140*/  UIADD3 UR37, UR43, UR37, URZ ;  /* 0x000000252b257290 */ /* 0x000fc4000fffe03f */
[----:B------:R-:W-:Y:S02]  /*11150*/  UIMAD UR4, UR42, UR9, UR4 ;  /* 0x000000092a0472a4 */ /* 0x000fe4000f8e0204 */
[----:B------:R-:W-:Y:S02]  /*11160*/  UISETP.GT.U32.AND UP1, UPT, UR37, 0x4, UPT ;  /* 0x000000042500788c */ /* 0x000fe4000bf24070 */
[----:B------:R-:W-:Y:S02]  /*11170*/  UISETP.GE.U32.AND UP2, UPT, UR43, 0x5, UPT ;  /* 0x000000052b00788c */ /* 0x000fe4000bf46070 */
[----:B------:R-:W-:Y:S01]  /*11180*/  UISETP.LT.U32.AND UP1, UPT, UR43, 0x5, UP1 ;  /* 0x000000052b00788c */ /* 0x000fe20008f21070 */
[--C-:B-1----:R-:W-:Y:S01]  /*11190*/  SHF.R.U32.HI R4, RZ, 0x7, R8.reuse ;  /* 0x00000007ff047819 */ /* 0x102fe20000011608 */
[----:B------:R-:W-:Y:S01]  /*111a0*/  IMAD.SHL.U32 R18, R8, 0x2, RZ ;  /* 0x0000000208127824 */ /* 0x000fe200078e00ff */
[----:B------:R-:W-:Y:S02]  /*111b0*/  SHF.R.U32.HI R5, RZ, 0x2, R8 ;  /* 0x00000002ff057819 */ /* 0x000fe40000011608 */
[----:B------:R-:W-:-:S02]  /*111c0*/  LOP3.LUT R4, R4, 0x1, RZ, 0xc0, !PT ;  /* 0x0000000104047812 */ /* 0x000fc400078ec0ff */
[----:B------:R-:W-:Y:S02]  /*111d0*/  LOP3.LUT R6, R8, 0x60, RZ, 0xc0, !PT ;  /* 0x0000006008067812 */ /* 0x000fe400078ec0ff */
[----:B------:R-:W-:Y:S02]  /*111e0*/  LOP3.LUT R5, R5, 0x7, RZ, 0xc0, !PT ;  /* 0x0000000705057812 */ /* 0x000fe400078ec0ff */
[----:B------:R-:W-:Y:S02]  /*111f0*/  SHF.L.U32 R3, R4, 0x6, RZ ;  /* 0x0000000604037819 */ /* 0x000fe400000006ff */
[----:B------:R-:W-:Y:S02]  /*11200*/  LOP3.LUT R18, R18, 0x6, RZ, 0xc0, !PT ;  /* 0x0000000612127812 */ /* 0x000fe400078ec0ff */
[----:B------:R-:W-:Y:S02]  /*11210*/  SHF.R.U32.HI R6, RZ, 0x1, R6 ;  /* 0x00000001ff067819 */ /* 0x000fe40000011606 */
[----:B------:R-:W-:-:S02]  /*11220*/  LOP3.LUT R3, R3, 0x40, R5, 0xe2, !PT ;  /* 0x0000004003037812 */ /* 0x000fc400078ee205 */
[----:B------:R-:W-:Y:S01]  /*11230*/  PRMT R18, R18, R19, UR41 ;  /* 0x0000002912127e16 */ /* 0x000fe20008000013 */
[----:B------:R-:W-:Y:S01]  /*11240*/  USHF.L.U32 UR41, UR41, 0x8, URZ ;  /* 0x0000000829297899 */ /* 0x000fe2000800063f */
[----:B0-----:R-:W-:Y:S01]  /*11250*/  IADD3 R0, RZ, -R6, -R5 ;  /* 0x80000006ff007210 */ /* 0x001fe20007ffe805 */
[----:B------:R-:W-:Y:S01]  /*11260*/  IMAD.MOV.U32 R5, RZ, RZ, -0x2 ;  /* 0xfffffffeff057424 */ /* 0x000fe200078e00ff */
[----:B------:R-:W-:Y:S01]  /*11270*/  LOP3.LUT R3, R3, UR6, R6, 0xfe, !PT ;  /* 0x0000000603037c12 */ /* 0x000fe2000f8efe06 */
[----:B------:R-:W-:Y:S01]  /*11280*/  IMAD.U32 R6, RZ, RZ, UR8 ;  /* 0x00000008ff067e24 */ /* 0x000fe2000f8e00ff */
[----:B------:R-:W-:Y:S01]  /*11290*/  SHF.R.S32.HI R19, RZ, 0x1f, R18 ;  /* 0x0000001fff137819 */ /* 0x000fe20000011412 */
[----:B------:R-:W-:Y:S01]  /*112a0*/  ULDC UR8, c[0x0][0x284] ;  /* 0x0000a10000087ab9 */ /* 0x000fe20000000800 */
[----:B------:R-:W-:Y:S02]  /*112b0*/  IMAD R0, R4, -0x40, R0 ;  /* 0xffffffc004007824 */ /* 0x000fe400078e0200 */
[----:B------:R-:W-:-:S02]  /*112c0*/  IMAD.U32 R158, RZ, RZ, UR8 ;  /* 0x00000008ff9e7e24 */ /* 0x000fc4000f8e00ff */
[----:B------:R-:W-:-:S03]  /*112d0*/  IMAD.WIDE.U32 R6, R6, UR42, R18 ;  /* 0x0000002a06067c25 */ /* 0x000fc6000f8e0012 */
[----:B------:R-:W-:Y:S02]  /*112e0*/  IADD3 R158, R158, -UR40, R0 ;  /* 0x800000289e9e7c10 */ /* 0x000fe4000fffe000 */
[----:B------:R-:W-:Y:S01]  /*112f0*/  IADD3 R7, R7, UR4, RZ ;  /* 0x0000000407077c10 */ /* 0x000fe2000fffe0ff */
[----:B------:R-:W-:Y:S01]  /*11300*/  ULDC UR4, c[0x0][0x288] ;  /* 0x0000a20000047ab9 */ /* 0x000fe20000000800 */
[----:B------:R-:W-:Y:S01]  /*11310*/  LOP3.LUT R0, R8, 0x3, RZ, 0xc0, !PT ;  /* 0x0000000308007812 */ /* 0x000fe200078ec0ff */
[----:B------:R-:W-:-:S04]  /*11320*/  UISETP.GE.AND UP0, UPT, UR41, UR4, UPT ;  /* 0x000000042900728c */ /* 0x000fc8000bf06270 */
[----:B------:R-:W-:Y:S01]  /*11330*/  UISETP.GE.OR UP0, UPT, UR40, UR8, UP0 ;  /* 0x000000082800728c */ /* 0x000fe20008706670 */
[----:B------:R-:W-:Y:S01]  /*11340*/  IMAD R0, R0, R5, UR4 ;  /* 0x0000000400007e24 */ /* 0x000fe2000f8e0205 */
[----:B------:R-:W-:Y:S02]  /*11350*/  UIMAD.WIDE.U32 UR4, UR37, -0x33333333, URZ ;  /* 0xcccccccd250478a5 */ /* 0x000fe4000f8e003f */
[----:B------:R-:W-:Y:S01]  /*11360*/  USEL UR8, URZ, 0x1, !UP1 ;  /* 0x000000013f087887 */ /* 0x000fe2000c800000 */
[----:B------:R-:W-:Y:S01]  /*11370*/  VIADD R0, R0, -UR41 ;  /* 0x8000002900007c36 */ /* 0x000fe20008000000 */
[----:B------:R-:W-:Y:S01]  /*11380*/  PLOP3.LUT P0, PT, PT, PT, UP0, 0x80, 0x0 ;  /* 0x000000000000781c */ /* 0x000fe20003f0f008 */
[----:B------:R-:W-:Y:S02]  /*11390*/  USHF.R.U32.HI UR4, URZ, 0x2, UR5 ;  /* 0x000000023f047899 */ /* 0x000fe40008011605 */
[----:B------:R-:W-:Y:S02]  /*113a0*/  ULOP3.LUT UR36, UR36, UR8, URZ, 0x3c, !UPT ;  /* 0x0000000824247292 */ /* 0x000fe4000f8e3c3f */
[----:B------:R-:W-:-:S02]  /*113b0*/  UIMAD UR37, UR4, -0x5, UR37 ;  /* 0xfffffffb042578a4 */ /* 0x000fc4000f8e0225 */
[----:B------:R-:W-:Y:S01]  /*113c0*/  @UP2 ULOP3.LUT UR36, UR36, 0x1, UR4, 0x78, !UPT ;  /* 0x0000000124242892 */ /* 0x000fe2000f8e7804 */
[----:B------:R-:W-:-:S05]  /*113d0*/  UMOV UR40, 0xffffffff ;  /* 0xffffffff00287882 */ /* 0x000fca0000000000 */
[----:B------:R-:W-:Y:S06]  /*113e0*/  @P0 BRA `(.L_x_34) ;  /* 0x000000fc00a00947 */ /* 0x000fec0003800000 */
[----:B------:R-:W-:Y:S01]  /*113f0*/  FSETP.NEU.AND P0, PT, R16, RZ, PT ;  /* 0x000000ff1000720b */ /* 0x000fe20003f0d000 */
[----:B------:R-:W-:Y:S01]  /*11400*/  ULDC.64 UR8, c[0x0][0x5c8] ;  /* 0x0001720000087ab9 */ /* 0x000fe20000000a00 */
[----:B------:R-:W-:Y:S01]  /*11410*/  ISETP.GT.AND P3, PT, R158, RZ, PT ;  /* 0x000000ff9e00720c */ /* 0x000fe20003f64270 */
[----:B------:R-:W-:Y:S01]  /*11420*/  UIMAD UR4, UR7, UR8, URZ ;  /* 0x00000008070472a4 */ /* 0x000fe2000f8e023f */
[----:B------:R-:W-:Y:S01]  /*11430*/  MOV R10, UR9 ;  /* 0x00000009000a7c02 */ /* 0x000fe20008000f00 */
[C---:B------:R-:W-:Y:S01]  /*11440*/  IMAD.WIDE.U32 R6, R3.reuse, UR8, R6 ;  /* 0x0000000803067c25 */ /* 0x040fe2000f8e0006 */
[----:B------:R-:W-:Y:S01]  /*11450*/  BSSY B0, `(.L_x_34) ;  /* 0x0000fe1000007945 */ /* 0x000fe20003800000 */
[----:B------:R-:W-:Y:S02]  /*11460*/  ISETP.GT.AND P1, PT, R0, RZ, P3 ;  /* 0x000000ff0000720c */ /* 0x000fe40001f24270 */
[----:B------:R-:W-:-:S04]  /*11470*/  IMAD R10, R3, R10, UR4 ;  /* 0x00000004030a7e24 */ /* 0x000fc8000f8e020a */
[----:B------:R-:W-:Y:S01]  /*11480*/  IMAD.IADD R10, R7, 0x1, R10 ;  /* 0x00000001070a7824 */ /* 0x000fe200078e020a */
[----:B------:R-:W-:Y:S06]  /*11490*/  @!P0 BRA `(.L_x_35) ;  /* 0x000000ac003c8947 */ /* 0x000fec0003800000 */
[----:B------:R-:W0:Y:S01]  /*114a0*/  LDC.64 R22, c[0x0][0x5b8] ;  /* 0x00016e00ff167b82 */ /* 0x000e220000000a00 */
[----:B------:R-:W2:Y:S01]  /*114b0*/  LDL.LU R11, [R1] ;  /* 0x00000000010b7983 */ /* 0x000ea20000300800 */
[----:B------:R-:W-:-:S06]  /*114c0*/  ULDC.64 UR4, c[0x0][0x5c0] ;  /* 0x0001700000047ab9 */ /* 0x000fcc0000000a00 */
[----:B------:R-:W1:Y:S08]  /*114d0*/  LDC.64 R14, c[0x0][0x5b0] ;  /* 0x00016c00ff0e7b82 */ /* 0x000e700000000a00 */
[----:B------:R-:W3:Y:S01]  /*114e0*/  LDC.64 R12, c[0x0][0x5a8] ;  /* 0x00016a00ff0c7b82 */ /* 0x000ee20000000a00 */
[C---:B0-----:R-:W-:Y:S02]  /*114f0*/  IMAD R159, R22.reuse, UR10, RZ ;  /* 0x0000000a169f7c24 */ /* 0x041fe4000f8e02ff */
[----:B------:R-:W-:-:S04]  /*11500*/  IMAD.WIDE.U32 R154, R22, UR42, R18 ;  /* 0x0000002a169a7c25 */ /* 0x000fc8000f8e0012 */
[----:B------:R-:W-:Y:S02]  /*11510*/  IMAD R159, R23, UR42, R159 ;  /* 0x0000002a179f7c24 */ /* 0x000fe4000f8e029f */
[----:B-1----:R-:W-:Y:S02]  /*11520*/  IMAD R153, R14, UR7, RZ ;  /* 0x000000070e997c24 */ /* 0x002fe4000f8e02ff */
[----:B------:R-:W-:Y:S02]  /*11530*/  IMAD.IADD R21, R155, 0x1, R159 ;  /* 0x000000019b157824 */ /* 0x000fe400078e029f */
[----:B------:R-:W-:Y:S02]  /*11540*/  IMAD.MOV.U32 R20, RZ, RZ, R154 ;  /* 0x000000ffff147224 */ /* 0x000fe400078e009a */
[C---:B------:R-:W-:Y:S02]  /*11550*/  IMAD R153, R3.reuse, R15, R153 ;  /* 0x0000000f03997224 */ /* 0x040fe400078e0299 */
[----:B------:R-:W-:-:S05]  /*11560*/  IMAD.WIDE.U32 R4, R3, R14, R20 ;  /* 0x0000000e03047225 */ /* 0x000fca00078e0014 */
[----:B------:R-:W-:Y:S02]  /*11570*/  IADD3 R5, R5, R153, RZ ;  /* 0x0000009905057210 */ /* 0x000fe40007ffe0ff */
[----:B---3--:R-:W-:-:S04]  /*11580*/  LEA R8, P0, R4, R12, 0x2 ;  /* 0x0000000c04087211 */ /* 0x008fc800078010ff */
[----:B------:R-:W-:-:S05]  /*11590*/  LEA.HI.X R9, R4, R13, R5, 0x2, P0 ;  /* 0x0000000d04097211 */ /* 0x000fca00000f1405 */
[----:B------:R-:W3:Y:S01]  /*115a0*/  @P1 LDG.E.LTC128B R23, desc[UR44][R8.64] ;  /* 0x0000002c08171981 */ /* 0x000ee2000c1e1920 */
[C---:B------:R-:W-:Y:S01]  /*115b0*/  LEA R4, P0, R6.reuse, UR4, 0x2 ;  /* 0x0000000406047c11 */ /* 0x040fe2000f8010ff */
[----:B------:R-:W-:Y:S03]  /*115c0*/  BSSY B1, `(.L_x_36) ;  /* 0x0000010000017945 */ /* 0x000fe60003800000 */
[----:B------:R-:W-:Y:S02]  /*115d0*/  LEA.HI.X R5, R6, UR5, R10, 0x2, P0 ;  /* 0x0000000506057c11 */ /* 0x000fe400080f140a */
[----:B---3--:R-:W-:-:S05]  /*115e0*/  LOP3.LUT R7, R23, 0xffffe000, RZ, 0xc0, !PT ;  /* 0xffffe00017077812 */ /* 0x008fca00078ec0ff */
[----:B------:R-:W-:-:S04]  /*115f0*/  FMUL R7, R7, R16 ;  /* 0x0000001007077220 */ /* 0x000fc80000400000 */
[----:B--2---:R-:W-:-:S05]  /*11600*/  FFMA R7, R11, R2, R7 ;  /* 0x000000020b077223 */ /* 0x004fca0000000007 */
[----:B------:R-:W-:-:S05]  /*11610*/  F2FP.TF32.F32.PACK_B R7, R7 ;  /* 0x00000007ff07723e */ /* 0x000fca00024050ff */
[----:B------:R0:W-:Y:S02]  /*11620*/  @P1 STG.E desc[UR44][R4.64], R7 ;  /* 0x0000000704001986 */ /* 0x0001e4000c10192c */
[----:B0-----:R-:W-:-:S04]  /*11630*/  IMAD.WIDE.U32 R6, R3, R14, R18 ;  /* 0x0000000e03067225 */ /* 0x001fc800078e0012 */
[----:B------:R-:W-:Y:S02]  /*11640*/  IMAD.IADD R7, R153, 0x1, R7 ;  /* 0x0000000199077824 */ /* 0x000fe400078e0207 */
[----:B------:R-:W-:-:S04]  /*11650*/  IMAD.WIDE.U32 R6, R22, UR42, R6 ;  /* 0x0000002a16067c25 */ /* 0x000fc8000f8e0006 */
[----:B------:R-:W-:Y:S01]  /*11660*/  IMAD.IADD R7, R159, 0x1, R7 ;  /* 0x000000019f077824 */ /* 0x000fe200078e0207 */
[----:B------:R-:W-:-:S04]  /*11670*/  LEA R10, P0, R6, R12, 0x2 ;  /* 0x0000000c060a7211 */ /* 0x000fc800078010ff */
[----:B------:R-:W-:Y:S02]  /*11680*/  LEA.HI.X R11, R6, R13, R7, 0x2, P0 ;  /* 0x0000000d060b7211 */ /* 0x000fe400000f1407 */
[----:B------:R-:W-:-:S13]  /*11690*/  ISETP.GT.AND P0, PT, R0, 0x1, P3 ;  /* 0x000000010000780c */ /* 0x000fda0001f04270 */
[----:B------:R-:W-:Y:S05]  /*116a0*/  @!P0 BRA `(.L_x_37) ;  /* 0x0000000000048947 */ /* 0x000fea0003800000 */
[----:B------:R0:W5:Y:S02]  /*116b0*/  LDG.E.LTC128B R23, desc[UR44][R10.64+0x4] ;  /* 0x0000042c0a177981 */ /* 0x000164000c1e1920 */
.L_x_37:
[----:B------:R-:W-:Y:S05]  /*116c0*/  BSYNC B1 ;  /* 0x0000000000017941 */ /* 0x000fea0003800000 */
.L_x_36:
[----:B------:R-:W2:Y:S01]  /*116d0*/  LDL.LU R7, [R1+0x4] ;  /* 0x0000040001077983 */ /* 0x000ea20000300800 */
[----:B-----5:R-:W-:Y:S01]  /*116e0*/  LOP3.LUT R6, R23, 0xffffe000, RZ, 0xc0, !PT ;  /* 0xffffe00017067812 */ /* 0x020fe200078ec0ff */
[C---:B------:R-:W-:Y:S01]  /*116f0*/  IMAD.SHL.U32 R156, R14.reuse, 0x8, RZ ;  /* 0x000000080e9c7824 */ /* 0x040fe200078e00ff */
[----:B------:R-:W-:Y:S01]  /*11700*/  SHF.L.U64.HI R157, R14, 0x3, R15 ;  /* 0x000000030e9d7819 */ /* 0x000fe2000001020f */
[----:B------:R-:W3:Y:S02]  /*11710*/  LDL.LU R160, [R1+0x8] ;  /* 0x0000080001a07983 */ /* 0x000ee40000300800 */
[----:B------:R-:W-:-:S04]  /*11720*/  FMUL R6, R6, R16 ;  /* 0x0000001006067220 */ /* 0x000fc80000400000 */
[----:B--2---:R-:W-:-:S05]  /*11730*/  FFMA R6, R7, R2, R6 ;  /* 0x0000000207067223 */ /* 0x004fca0000000006 */
[----:B------:R-:W-:-:S05]  /*11740*/  F2FP.TF32.F32.PACK_B R6, R6 ;  /* 0x00000006ff06723e */ /* 0x000fca00024050ff */
[----:B------:R1:W-:Y:S01]  /*11750*/  @P0 STG.E desc[UR44][R4.64+0x4], R6 ;  /* 0x0000040604000986 */ /* 0x0003e2000c10192c */
[----:B------:R-:W-:-:S04]  /*11760*/  ISETP.GT.AND P0, PT, R158, 0x8, PT ;  /* 0x000000089e00780c */ /* 0x000fc80003f04270 */
[----:B------:R-:W-:Y:S01]  /*11770*/  ISETP.GT.AND P1, PT, R0, RZ, P0 ;  /* 0x000000ff0000720c */ /* 0x000fe20000724270 */
[----:B-1----:R-:W-:-:S05]  /*11780*/  IMAD.WIDE.U32 R6, R3, R14, R156 ;  /* 0x0000000e03067225 */ /* 0x002fca00078e009c */
[----:B------:R-:W-:Y:S02]  /*11790*/  IADD3 R153, R153, R7, RZ ;  /* 0x0000000799997210 */ /* 0x000fe40007ffe0ff */
[----:B------:R-:W-:-:S05]  /*117a0*/  IADD3 R7, P2, R154, R6, RZ ;  /* 0x000000069a077210 */ /* 0x000fca0007f5e0ff */
[----:B------:R-:W-:Y:S01]  /*117b0*/  IMAD.X R9, R153, 0x1, R21, P2 ;  /* 0x0000000199097824 */ /* 0x000fe200010e0615 */
[----:B------:R-:W-:-:S04]  /*117c0*/  LEA R8, P2, R7, R12, 0x2 ;  /* 0x0000000c07087211 */ /* 0x000fc800078410ff */
[----:B------:R-:W-:-:S05]  /*117d0*/  LEA.HI.X R9, R7, R13, R9, 0x2, P2 ;  /* 0x0000000d07097211 */ /* 0x000fca00010f1409 */
[----:B------:R1:W2:Y:S01]  /*117e0*/  @P1 LDG.E.LTC128B R23, desc[UR44][R8.64] ;  /* 0x0000002c08171981 */ /* 0x0002a2000c1e1920 */
[----:B------:R-:W-:Y:S01]  /*117f0*/  IADD3 R6, P2, R18, R6, RZ ;  /* 0x0000000612067210 */ /* 0x000fe20007f5e0ff */
[----:B------:R-:W-:Y:S01]  /*11800*/  BSSY B1, `(.L_x_38) ;  /* 0x0000015000017945 */ /* 0x000fe20003800000 */
[----:B------:R-:W-:Y:S02]  /*11810*/  MOV R161, UR8 ;  /* 0x0000000800a17c02 */ /* 0x000fe40008000f00 */
[----:B------:R-:W-:Y:S01]  /*11820*/  ISETP.GT.AND P4, PT, R0, 0x1, P0 ;  /* 0x000000010000780c */ /* 0x000fe20000784270 */
[----:B------:R-:W-:Y:S02]  /*11830*/  IMAD.X R7, R19, 0x1, R153, P2 ;  /* 0x0000000113077824 */ /* 0x000fe400010e0699 */
[----:B------:R-:W-:Y:S02]  /*11840*/  IMAD.SHL.U32 R161, R161, 0x20, RZ ;  /* 0x00000020a1a17824 */ /* 0x000fe400078e00ff */
[----:B------:R-:W-:-:S04]  /*11850*/  IMAD.WIDE.U32 R6, R22, UR42, R6 ;  /* 0x0000002a16067c25 */ /* 0x000fc8000f8e0006 */
[----:B------:R-:W-:Y:S01]  /*11860*/  IMAD.IADD R7, R159, 0x1, R7 ;  /* 0x000000019f077824 */ /* 0x000fe200078e0207 */
[----:B-1----:R-:W-:-:S04]  /*11870*/  LEA R8, P2, R6, R12, 0x2 ;  /* 0x0000000c06087211 */ /* 0x002fc800078410ff */
[----:B------:R-:W-:Y:S01]  /*11880*/  LEA.HI.X R9, R6, R13, R7, 0x2, P2 ;  /* 0x0000000d06097211 */ /* 0x000fe200010f1407 */
[----:B------:R-:W-:Y:S01]  /*11890*/  IMAD.U32 R6, RZ, RZ, UR8 ;  /* 0x00000008ff067e24 */ /* 0x000fe2000f8e00ff */
[----:B--2---:R-:W-:-:S05]  /*118a0*/  LOP3.LUT R153, R23, 0xffffe000, RZ, 0xc0, !PT ;  /* 0xffffe00017997812 */ /* 0x004fca00078ec0ff */
[----:B------:R-:W-:-:S04]  /*118b0*/  FMUL R153, R153, R16 ;  /* 0x0000001099997220 */ /* 0x000fc80000400000 */
[----:B---3--:R-:W-:Y:S01]  /*118c0*/  FFMA R153, R160, R2, R153 ;  /* 0x00000002a0997223 */ /* 0x008fe20000000099 */
[----:B------:R-:W-:-:S04]  /*118d0*/  IMAD.U32 R160, RZ, RZ, UR9 ;  /* 0x00000009ffa07e24 */ /* 0x000fc8000f8e00ff */
[----:B------:R-:W-:Y:S02]  /*118e0*/  F2FP.TF32.F32.PACK_B R153, R153 ;  /* 0x00000099ff99723e */ /* 0x000fe400024050ff */
[----:B------:R-:W-:Y:S02]  /*118f0*/  SHF.L.U64.HI R160, R6, 0x5, R160 ;  /* 0x0000000506a07819 */ /* 0x000fe400000102a0 */
[----:B------:R-:W-:-:S04]  /*11900*/  IADD3 R6, P2, R161, R4, RZ ;  /* 0x00000004a1067210 */ /* 0x000fc80007f5e0ff */
[----:B------:R-:W-:-:S05]  /*11910*/  IADD3.X R7, R160, R5, RZ, P2, !PT ;  /* 0x00000005a0077210 */ /* 0x000fca00017fe4ff */
[----:B------:R1:W-:Y:S01]  /*11920*/  @P1 STG.E desc[UR44][R6.64], R153 ;  /* 0x0000009906001986 */ /* 0x0003e2000c10192c */
[----:B------:R-:W-:Y:S05]  /*11930*/  @!P4 BRA `(.L_x_39) ;  /* 0x000000000004c947 */ /* 0x000fea0003800000 */
[----:B------:R2:W5:Y:S02]  /*11940*/  LDG.E.LTC128B R23, desc[UR44][R8.64+0x4] ;  /* 0x0000042c08177981 */ /* 0x000564000c1e1920 */
.L_x_39:
[----:B------:R-:W-:Y:S05]  /*11950*/  BSYNC B1 ;  /* 0x0000000000017941 */ /* 0x000fea0003800000 */
.L_x_38:
[----:B------:R-:W3:Y:S01]  /*11960*/  LDL.LU R162, [R1+0xc] ;  /* 0x00000c0001a27983 */ /* 0x000ee20000300800 */
[----:B-1---5:R-:W-:Y:S01]  /*11970*/  LOP3.LUT R153, R23, 0xffffe000, RZ, 0xc0, !PT ;  /* 0xffffe00017997812 */ /* 0x022fe200078ec0ff */
[----:B------:R-:W-:Y:S01]  /*11980*/  BSSY B1, `(.L_x_40) ;  /* 0x0000009000017945 */ /* 0x000fe20003800000 */
[----:B------:R-:W-:-:S03]  /*11990*/  ISETP.GT.AND P1, PT, R0, 0x8, P3 ;  /* 0x000000080000780c */ /* 0x000fc60001f24270 */
[----:B------:R-:W-:-:S04]  /*119a0*/  FMUL R153, R153, R16 ;  /* 0x0000001099997220 */ /* 0x000fc80000400000 */
[----:B---3--:R-:W-:-:S05]  /*119b0*/  FFMA R153, R162, R2, R153 ;  /* 0x00000002a2997223 */ /* 0x008fca0000000099 */
[----:B------:R-:W-:-:S05]  /*119c0*/  F2FP.TF32.F32.PACK_B R153, R153 ;  /* 0x00000099ff99723e */ /* 0x000fca00024050ff */
[----:B------:R1:W-:Y:S02]  /*119d0*/  @P4 STG.E desc[UR44][R6.64+0x4], R153 ;  /* 0x0000049906004986 */ /* 0x0003e4000c10192c */
[----:B-1----:R-:W-:Y:S01]  /*119e0*/  IMAD.MOV.U32 R153, RZ, RZ, R23 ;  /* 0x000000ffff997224 */ /* 0x002fe200078e0017 */
[----:B------:R-:W-:Y:S06]  /*119f0*/  @!P1 BRA `(.L_x_41) ;  /* 0x0000000000049947 */ /* 0x000fec0003800000 */
[----:B------:R1:W5:Y:S02]  /*11a00*/  LDG.E.LTC128B R153, desc[UR44][R10.64+0x20] ;  /* 0x0000202c0a997981 */ /* 0x000364000c1e1920 */
.L_x_41:
[----:B------:R-:W-:Y:S05]  /*11a10*/  BSYNC B1 ;  /* 0x0000000000017941 */ /* 0x000fea0003800000 */
.L_x_40:
[----:B------:R-:W3:Y:S01]  /*11a20*/  LDL.LU R162, [R1+0x10] ;  /* 0x0000100001a27983 */ /* 0x000ee20000300800 */
[----:B-----5:R-:W-:Y:S01]  /*11a30*/  LOP3.LUT R23, R153, 0xffffe000, RZ, 0xc0, !PT ;  /* 0xffffe00099177812 */ /* 0x020fe200078ec0ff */
[----:B------:R-:W-:Y:S01]  /*11a40*/  BSSY B1, `(.L_x_42) ;  /* 0x0000008000017945 */ /* 0x000fe20003800000 */
[----:B------:R-:W-:-:S03]  /*11a50*/  ISETP.GT.AND P2, PT, R0, 0x9, P3 ;  /* 0x000000090000780c */ /* 0x000fc60001f44270 */
[----:B------:R-:W-:-:S04]  /*11a60*/  FMUL R23, R23, R16 ;  /* 0x0000001017177220 */ /* 0x000fc80000400000 */
[----:B---3--:R-:W-:-:S05]  /*11a70*/  FFMA R23, R162, R2, R23 ;  /* 0x00000002a2177223 */ /* 0x008fca0000000017 */
[----:B------:R-:W-:-:S05]  /*11a80*/  F2FP.TF32.F32.PACK_B R23, R23 ;  /* 0x00000017ff17723e */ /* 0x000fca00024050ff */
[----:B------:R3:W-:Y:S01]  /*11a90*/  @P1 STG.E desc[UR44][R4.64+0x20], R23 ;  /* 0x0000201704001986 */ /* 0x0007e2000c10192c */
[----:B------:R-:W-:Y:S05]  /*11aa0*/  @!P2 BRA `(.L_x_43) ;  /* 0x000000000004a947 */ /* 0x000fea0003800000 */
[----:B------:R4:W5:Y:S02]  /*11ab0*/  LDG.E.LTC128B R153, desc[UR44][R10.64+0x24] ;  /* 0x0000242c0a997981 */ /* 0x000964000c1e1920 */
.L_x_43:
[----:B------:R-:W-:Y:S05]  /*11ac0*/  BSYNC B1 ;  /* 0x0000000000017941 */ /* 0x000fea0003800000 */
.L_x_42:
[----:B------:R-:W2:Y:S01]  /*11ad0*/  LDL.LU R162, [R1+0x14] ;  /* 0x0000140001a27983 */ /* 0x000ea20000300800 */
[----:B---3-5:R-:W-:Y:S01]  /*11ae0*/  LOP3.LUT R23, R153, 0xffffe000, RZ, 0xc0, !PT ;  /* 0xffffe00099177812 */ /* 0x028fe200078ec0ff */
[----:B------:R-:W-:Y:S01]  /*11af0*/  BSSY B1, `(.L_x_44) ;  /* 0x0000008000017945 */ /* 0x000fe20003800000 */
[----:B------:R-:W-:-:S03]  /*11b00*/  ISETP.GT.AND P1, PT, R0, 0x8, P0 ;  /* 0x000000080000780c */ /* 0x000fc60000724270 */
[----:B------:R-:W-:-:S04]  /*11b10*/  FMUL R23, R23, R16 ;  /* 0x0000001017177220 */ /* 0x000fc80000400000 */
[----:B--2---:R-:W-:-:S05]  /*11b20*/  FFMA R23, R162, R2, R23 ;  /* 0x00000002a2177223 */ /* 0x004fca0000000017 */
[----:B------:R-:W-:-:S05]  /*11b30*/  F2FP.TF32.F32.PACK_B R23, R23 ;  /* 0x00000017ff17723e */ /* 0x000fca00024050ff */
[----:B------:R2:W-:Y:S01]  /*11b40*/  @P2 STG.E desc[UR44][R4.64+0x24], R23 ;  /* 0x0000241704002986 */ /* 0x0005e2000c10192c */
[----:B------:R-:W-:Y:S05]  /*11b50*/  @!P1 BRA `(.L_x_45) ;  /* 0x0000000000049947 */ /* 0x000fea0003800000 */
[----:B------:R3:W5:Y:S02]  /*11b60*/  LDG.E.LTC128B R153, desc[UR44][R8.64+0x20] ;  /* 0x0000202c08997981 */ /* 0x000764000c1e1920 */
.L_x_45:
[----:B------:R-:W-:Y:S05]  /*11b70*/  BSYNC B1 ;  /* 0x0000000000017941 */ /* 0x000fea0003800000 */
.L_x_44:
[----:B------:R-:W4:Y:S01]  /*11b80*/  LDL.LU R162, [R1+0x18] ;  /* 0x0000180001a27983 */ /* 0x000f220000300800 */
[----:B--2--5:R-:W-:Y:S01]  /*11b90*/  LOP3.LUT R23, R153, 0xffffe000, RZ, 0xc0, !PT ;  /* 0xffffe00099177812 */ /* 0x024fe200078ec0ff */
[----:B------:R-:W-:Y:S01]  /*11ba0*/  BSSY B1, `(.L_x_46) ;  /* 0x0000008000017945 */ /* 0x000fe20003800000 */
[----:B------:R-:W-:-:S03]  /*11bb0*/  ISETP.GT.AND P2, PT, R0, 0x9, P0 ;  /* 0x000000090000780c */ /* 0x000fc60000744270 */
[----:B------:R-:W-:-:S04]  /*11bc0*/  FMUL R23, R23, R16 ;  /* 0x0000001017177220 */ /* 0x000fc80000400000 */
[----:B----4-:R-:W-:-:S05]  /*11bd0*/  FFMA R23, R162, R2, R23 ;  /* 0x00000002a2177223 */ /* 0x010fca0000000017 */
[----:B------:R-:W-:-:S05]  /*11be0*/  F2FP.TF32.F32.PACK_B R23, R23 ;  /* 0x00000017ff17723e */ /* 0x000fca00024050ff */
[----:B------:R2:W-:Y:S01]  /*11bf0*/  @P1 STG.E desc[UR44][R6.64+0x20], R23 ;  /* 0x0000201706001986 */ /* 0x0005e2000c10192c */
[----:B------:R-:W-:Y:S05]  /*11c00*/  @!P2 BRA `(.L_x_47) ;  /* 0x000000000004a947 */ /* 0x000fea0003800000 */
[----:B------:R4:W5:Y:S02]  /*11c10*/  LDG.E.LTC128B R153, desc[UR44][R8.64+0x24] ;  /* 0x0000242c08997981 */ /* 0x000964000c1e1920 */
.L_x_47:
[----:B------:R-:W-:Y:S05]  /*11c20*/  BSYNC B1 ;  /* 0x0000000000017941 */ /* 0x000fea0003800000 */
.L_x_46:
[----:B------:R-:W3:Y:S01]  /*11c30*/  LDL.LU R162, [R1+0x1c] ;  /* 0x00001c0001a27983 */ /* 0x000ee20000300800 */
[----:B--2--5:R-:W-:Y:S01]  /*11c40*/  LOP3.LUT R23, R153, 0xffffe000, RZ, 0xc0, !PT ;  /* 0xffffe00099177812 */ /* 0x024fe200078ec0ff */
        /* <DEDUP_REMOVED lines=8> */
.L_x_49:
[----:B------:R-:W-:Y:S05]  /*11cd0*/  BSYNC B1 ;  /* 0x0000000000017941 */ /* 0x000fea0003800000 */
.L_x_48:
        /* <DEDUP_REMOVED lines=10> */
.L_x_51:
[----:B------:R-:W-:Y:S05]  /*11d80*/  BSYNC B1 ;  /* 0x0000000000017941 */ /* 0x000fea0003800000 */
.L_x_50:
        /* <DEDUP_REMOVED lines=10> */
.L_x_53:
[----:B------:R-:W-:Y:S05]  /*11e30*/  BSYNC B1 ;  /* 0x0000000000017941 */ /* 0x000fea0003800000 */
.L_x_52:
        /* <DEDUP_REMOVED lines=10> */
.L_x_55:
[----:B------:R-:W-:Y:S05]  /*11ee0*/  BSYNC B1 ;  /* 0x0000000000017941 */ /* 0x000fea0003800000 */
.L_x_54:
        /* <DEDUP_REMOVED lines=10> */
.L_x_57:
[----:B------:R-:W-:Y:S05]  /*11f90*/  BSYNC B1 ;  /* 0x0000000000017941 */ /* 0x000fea0003800000 */
.L_x_56:
        /* <DEDUP_REMOVED lines=10> */
.L_x_59:
[----:B------:R-:W-:Y:S05]  /*12040*/  BSYNC B1 ;  /* 0x0000000000017941 */ /* 0x000fea0003800000 */
.L_x_58:
        /* <DEDUP_REMOVED lines=10> */
.L_x_61:
[----:B------:R-:W-:Y:S05]  /*120f0*/  BSYNC B1 ;  /* 0x0000000000017941 */ /* 0x000fea0003800000 */
.L_x_60:
        /* <DEDUP_REMOVED lines=10> */
.L_x_63:
[----:B------:R-:W-:Y:S05]  /*121a0*/  BSYNC B1 ;  /* 0x0000000000017941 */ /* 0x000fea0003800000 */
.L_x_62:
        /* <DEDUP_REMOVED lines=10> */
.L_x_65:
[----:B------:R-:W-:Y:S05]  /*12250*/  BSYNC B1 ;  /* 0x0000000000017941 */ /* 0x000fea0003800000 */
.L_x_64:
        /* <DEDUP_REMOVED lines=10> */
.L_x_67:
[----:B------:R-:W-:Y:S05]  /*12300*/  BSYNC B1 ;  /* 0x0000000000017941 */ /* 0x000fea0003800000 */
.L_x_66:
        /* <DEDUP_REMOVED lines=10> */
.L_x_69:
[----:B------:R-:W-:Y:S05]  /*123b0*/  BSYNC B1 ;  /* 0x0000000000017941 */ /* 0x000fea0003800000 */
.L_x_68:
        /* <DEDUP_REMOVED lines=10> */
.L_x_71:
[----:B------:R-:W-:Y:S05]  /*12460*/  BSYNC B1 ;  /* 0x0000000000017941 */ /* 0x000fea0003800000 */
.L_x_70:
        /* <DEDUP_REMOVED lines=10> */
.L_x_73:
[----:B------:R-:W-:Y:S05]  /*12510*/  BSYNC B1 ;  /* 0x0000000000017941 */ /* 0x000fea0003800000 */
.L_x_72:
        /* <DEDUP_REMOVED lines=10> */
.L_x_75:
[----:B------:R-:W-:Y:S05]  /*125c0*/  BSYNC B1 ;  /* 0x0000000000017941 */ /* 0x000fea0003800000 */
.L_x_74:
        /* <DEDUP_REMOVED lines=10> */
.L_x_77:
[----:B------:R-:W-:Y:S05]  /*12670*/  BSYNC B1 ;  /* 0x0000000000017941 */ /* 0x000fea0003800000 */
.L_x_76:
        /* <DEDUP_REMOVED lines=10> */
.L_x_79:
[----:B------:R-:W-:Y:S05]  /*12720*/  BSYNC B1 ;  /* 0x0000000000017941 */ /* 0x000fea0003800000 */
.L_x_78:
        /* <DEDUP_REMOVED lines=10> */
.L_x_81:
[----:B------:R-:W-:Y:S05]  /*127d0*/  BSYNC B1 ;  /* 0x0000000000017941 */ /* 0x000fea0003800000 */
.L_x_80:
        /* <DEDUP_REMOVED lines=10> */
.L_x_83:
[----:B------:R-:W-:Y:S05]  /*12880*/  BSYNC B1 ;  /* 0x0000000000017941 */ /* 0x000fea0003800000 */
.L_x_82:
        /* <DEDUP_REMOVED lines=10> */
.L_x_85:
[----:B------:R-:W-:Y:S05]  /*12930*/  BSYNC B1 ;  /* 0x0000000000017941 */ /* 0x000fea0003800000 */
.L_x_84:
        /* <DEDUP_REMOVED lines=10> */
.L_x_87:
[----:B------:R-:W-:Y:S05]  /*129e0*/  BSYNC B1 ;  /* 0x0000000000017941 */ /* 0x000fea0003800000 */
.L_x_86:
        /* <DEDUP_REMOVED lines=10> */
.L_x_89:
[----:B------:R-:W-:Y:S05]  /*12a90*/  BSYNC B1 ;  /* 0x0000000000017941 */ /* 0x000fea0003800000 */
.L_x_88:
        /* <DEDUP_REMOVED lines=10> */
.L_x_91:
[----:B------:R-:W-:Y:S05]  /*12b40*/  BSYNC B1 ;  /* 0x0000000000017941 */ /* 0x000fea0003800000 */
.L_x_90:
        /* <DEDUP_REMOVED lines=10> */
.L_x_93:
[----:B------:R-:W-:Y:S05]  /*12bf0*/  BSYNC B1 ;  /* 0x0000000000017941 */ /* 0x000fea0003800000 */
.L_x_92:
        /* <DEDUP_REMOVED lines=10> */
.L_x_95:
[----:B------:R-:W-:Y:S05]  /*12ca0*/  BSYNC B1 ;  /* 0x0000000000017941 */ /* 0x000fea0003800000 */
.L_x_94:
        /* <DEDUP_REMOVED lines=10> */
.L_x_97:
[----:B------:R-:W-:Y:S05]  /*12d50*/  BSYNC B1 ;  /* 0x0000000000017941 */ /* 0x000fea0003800000 */
.L_x_96:
        /* <DEDUP_REMOVED lines=10> */
.L_x_99:
[----:B------:R-:W-:Y:S05]  /*12e00*/  BSYNC B1 ;  /* 0x0000000000017941 */ /* 0x000fea0003800000 */
.L_x_98:
        /* <DEDUP_REMOVED lines=10> */
.L_x_101:
[----:B------:R-:W-:Y:S05]  /*12eb0*/  BSYNC B1 ;  /* 0x0000000000017941 */ /* 0x000fea0003800000 */
.L_x_100:
        /* <DEDUP_REMOVED lines=10> */
.L_x_103:
[----:B------:R-:W-:Y:S05]  /*12f60*/  BSYNC B1 ;  /* 0x0000000000017941 */ /* 0x000fea0003800000 */
.L_x_102:
        /* <DEDUP_REMOVED lines=10> */
.L_x_105:
[----:B------:R-:W-:Y:S05]  /*13010*/  BSYNC B1 ;  /* 0x0000000000017941 */ /* 0x000fea0003800000 */
.L_x_104:
        /* <DEDUP_REMOVED lines=10> */
.L_x_107:
[----:B------:R-:W-:Y:S05]  /*130c0*/  BSYNC B1 ;  /* 0x0000000000017941 */ /* 0x000fea0003800000 */
.L_x_106:
        /* <DEDUP_REMOVED lines=10> */
.L_x_109:
[----:B------:R-:W-:Y:S05]  /*13170*/  BSYNC B1 ;  /* 0x0000000000017941 */ /* 0x000fea0003800000 */
.L_x_108:
        /* <DEDUP_REMOVED lines=10> */
.L_x_111:
[----:B------:R-:W-:Y:S05]  /*13220*/  BSYNC B1 ;  /* 0x0000000000017941 */ /* 0x000fea0003800000 */
.L_x_110:
        /* <DEDUP_REMOVED lines=10> */
.L_x_113:
[----:B------:R-:W-:Y:S05]  /*132d0*/  BSYNC B1 ;  /* 0x0000000000017941 */ /* 0x000fea0003800000 */
.L_x_112:
        /* <DEDUP_REMOVED lines=10> */
.L_x_115:
[----:B------:R-:W-:Y:S05]  /*13380*/  BSYNC B1 ;  /* 0x0000000000017941 */ /* 0x000fea0003800000 */
.L_x_114:
        /* <DEDUP_REMOVED lines=10> */
.L_x_117:
[----:B------:R-:W-:Y:S05]  /*13430*/  BSYNC B1 ;  /* 0x0000000000017941 */ /* 0x000fea0003800000 */
.L_x_116:
        /* <DEDUP_REMOVED lines=10> */
.L_x_119:
[----:B------:R-:W-:Y:S05]  /*134e0*/  BSYNC B1 ;  /* 0x0000000000017941 */ /* 0x000fea0003800000 */
.L_x_118:
        /* <DEDUP_REMOVED lines=10> */
.L_x_121:
[----:B------:R-:W-:Y:S05]  /*13590*/  BSYNC B1 ;  /* 0x0000000000017941 */ /* 0x000fea0003800000 */
.L_x_120:
        /* <DEDUP_REMOVED lines=10> */
.L_x_123:
[----:B------:R-:W-:Y:S05]  /*13640*/  BSYNC B1 ;  /* 0x0000000000017941 */ /* 0x000fea0003800000 */
.L_x_122:
        /* <DEDUP_REMOVED lines=10> */
.L_x_125:
[----:B------:R-:W-:Y:S05]  /*136f0*/  BSYNC B1 ;  /* 0x0000000000017941 */ /* 0x000fea0003800000 */
.L_x_124:
        /* <DEDUP_REMOVED lines=10> */
.L_x_127:
[----:B------:R-:W-:Y:S05]  /*137a0*/  BSYNC B1 ;  /* 0x0000000000017941 */ /* 0x000fea0003800000 */
.L_x_126:
        /* <DEDUP_REMOVED lines=10> */
.L_x_129:
[----:B------:R-:W-:Y:S05]  /*13850*/  BSYNC B1 ;  /* 0x0000000000017941 */ /* 0x000fea0003800000 */
.L_x_128:
        /* <DEDUP_REMOVED lines=10> */
.L_x_131:
[----:B------:R-:W-:Y:S05]  /*13900*/  BSYNC B1 ;  /* 0x0000000000017941 */ /* 0x000fea0003800000 */
.L_x_130:
        /* <DEDUP_REMOVED lines=10> */
.L_x_133:
[----:B------:R-:W-:Y:S05]  /*139b0*/  BSYNC B1 ;  /* 0x0000000000017941 */ /* 0x000fea0003800000 */
.L_x_132:
        /* <DEDUP_REMOVED lines=10> */
.L_x_135:
[----:B------:R-:W-:Y:S05]  /*13a60*/  BSYNC B1 ;  /* 0x0000000000017941 */ /* 0x000fea0003800000 */
.L_x_134:
        /* <DEDUP_REMOVED lines=10> */
.L_x_137:
[----:B------:R-:W-:Y:S05]  /*13b10*/  BSYNC B1 ;  /* 0x0000000000017941 */ /* 0x000fea0003800000 */
.L_x_136:
        /* <DEDUP_REMOVED lines=10> */
.L_x_139:
[----:B------:R-:W-:Y:S05]  /*13bc0*/  BSYNC B1 ;  /* 0x0000000000017941 */ /* 0x000fea0003800000 */
.L_x_138:
        /* <DEDUP_REMOVED lines=10> */
.L_x_141:
[----:B------:R-:W-:Y:S05]  /*13c70*/  BSYNC B1 ;  /* 0x0000000000017941 */ /* 0x000fea0003800000 */
.L_x_140:
        /* <DEDUP_REMOVED lines=10> */
.L_x_143:
[----:B------:R-:W-:Y:S05]  /*13d20*/  BSYNC B1 ;  /* 0x0000000000017941 */ /* 0x000fea0003800000 */
.L_x_142:
        /* <DEDUP_REMOVED lines=10> */
.L_x_145:
[----:B------:R-:W-:Y:S05]  /*13dd0*/  BSYNC B1 ;  /* 0x0000000000017941 */ /* 0x000fea0003800000 */
.L_x_144:
        /* <DEDUP_REMOVED lines=10> */
.L_x_147:
[----:B------:R-:W-:Y:S05]  /*13e80*/  BSYNC B1 ;  /* 0x0000000000017941 */ /* 0x000fea0003800000 */
.L_x_146:
        /* <DEDUP_REMOVED lines=10> */
.L_x_149:
[----:B------:R-:W-:Y:S05]  /*13f30*/  BSYNC B1 ;  /* 0x0000000000017941 */ /* 0x000fea0003800000 */
.L_x_148:
        /* <DEDUP_REMOVED lines=10> */
.L_x_151:
[----:B------:R-:W-:Y:S05]  /*13fe0*/  BSYNC B1 ;  /* 0x0000000000017941 */ /* 0x000fea0003800000 */
.L_x_150:
        /* <DEDUP_REMOVED lines=10> */
.L_x_153:
[----:B------:R-:W-:Y:S05]  /*14090*/  BSYNC B1 ;  /* 0x0000000000017941 */ /* 0x000fea0003800000 */
.L_x_152:
        /* <DEDUP_REMOVED lines=10> */
.L_x_155:
[----:B------:R-:W-:Y:S05]  /*14140*/  BSYNC B1 ;  /* 0x0000000000017941 */ /* 0x000fea0003800000 */
.L_x_154:
        /* <DEDUP_REMOVED lines=10> */
.L_x_157:
[----:B------:R-:W-:Y:S05]  /*141f0*/  BSYNC B1 ;  /* 0x0000000000017941 */ /* 0x000fea0003800000 */
.L_x_156:
        /* <DEDUP_REMOVED lines=10> */
.L_x_159:
[----:B------:R-:W-:Y:S05]  /*142a0*/  BSYNC B1 ;  /* 0x0000000000017941 */ /* 0x000fea0003800000 */
.L_x_158:
        /* <DEDUP_REMOVED lines=10> */
.L_x_161:
[----:B------:R-:W-:Y:S05]  /*14350*/  BSYNC B1 ;  /* 0x0000000000017941 */ /* 0x000fea0003800000 */
.L_x_160:
        /* <DEDUP_REMOVED lines=10> */
.L_x_163:
[----:B------:R-:W-:Y:S05]  /*14400*/  BSYNC B1 ;  /* 0x0000000000017941 */ /* 0x000fea0003800000 */
.L_x_162:
        /* <DEDUP_REMOVED lines=10> */
.L_x_165:
[----:B------:R-:W-:Y:S05]  /*144b0*/  BSYNC B1 ;  /* 0x0000000000017941 */ /* 0x000fea0003800000 */
.L_x_164:
        /* <DEDUP_REMOVED lines=10> */
.L_x_167:
[----:B------:R-:W-:Y:S05]  /*14560*/  BSYNC B1 ;  /* 0x0000000000017941 */ /* 0x000fea0003800000 */
.L_x_166:
        /* <DEDUP_REMOVED lines=10> */
.L_x_169:
[----:B------:R-:W-:Y:S05]  /*14610*/  BSYNC B1 ;  /* 0x0000000000017941 */ /* 0x000fea0003800000 */
.L_x_168:
        /* <DEDUP_REMOVED lines=10> */
.L_x_171:
[----:B------:R-:W-:Y:S05]  /*146c0*/  BSYNC B1 ;  /* 0x0000000000017941 */ /* 0x000fea0003800000 */
.L_x_170:
        /* <DEDUP_REMOVED lines=10> */
.L_x_173:
[----:B------:R-:W-:Y:S05]  /*14770*/  BSYNC B1 ;  /* 0x0000000000017941 */ /* 0x000fea0003800000 */
.L_x_172:
        /* <DEDUP_REMOVED lines=10> */
.L_x_175:
[----:B------:R-:W-:Y:S05]  /*14820*/  BSYNC B1 ;  /* 0x0000000000017941 */ /* 0x000fea0003800000 */
.L_x_174:
        /* <DEDUP_REMOVED lines=10> */
.L_x_177:
[----:B------:R-:W-:Y:S05]  /*148d0*/  BSYNC B1 ;  /* 0x0000000000017941 */ /* 0x000fea0003800000 */
.L_x_176:
        /* <DEDUP_REMOVED lines=10> */
.L_x_179:
[----:B------:R-:W-:Y:S05]  /*14980*/  BSYNC B1 ;  /* 0x0000000000017941 */ /* 0x000fea0003800000 */
.L_x_178:
        /* <DEDUP_REMOVED lines=10> */
.L_x_181:
[----:B------:R-:W-:Y:S05]  /*14a30*/  BSYNC B1 ;  /* 0x0000000000017941 */ /* 0x000fea0003800000 */
.L_x_180:
        /* <DEDUP_REMOVED lines=10> */
.L_x_183:
[----:B------:R-:W-:Y:S05]  /*14ae0*/  BSYNC B1 ;  /* 0x0000000000017941 */ /* 0x000fea0003800000 */
.L_x_182:
        /* <DEDUP_REMOVED lines=10> */
.L_x_185:
[----:B------:R-:W-:Y:S05]  /*14b90*/  BSYNC B1 ;  /* 0x0000000000017941 */ /* 0x000fea0003800000 */
.L_x_184:
        /* <DEDUP_REMOVED lines=10> */
.L_x_187:
[----:B------:R-:W-:Y:S05]  /*14c40*/  BSYNC B1 ;  /* 0x0000000000017941 */ /* 0x000fea0003800000 */
.L_x_186:
        /* <DEDUP_REMOVED lines=10> */
.L_x_189:
[----:B------:R-:W-:Y:S05]  /*14cf0*/  BSYNC B1 ;  /* 0x0000000000017941 */ /* 0x000fea0003800000 */
.L_x_188:
        /* <DEDUP_REMOVED lines=10> */
.L_x_191:
[----:B------:R-:W-:Y:S05]  /*14da0*/  BSYNC B1 ;  /* 0x0000000000017941 */ /* 0x000fea0003800000 */
.L_x_190:
        /* <DEDUP_REMOVED lines=10> */
.L_x_193:
[----:B------:R-:W-:Y:S05]  /*14e50*/  BSYNC B1 ;  /* 0x0000000000017941 */ /* 0x000fea0003800000 */
.L_x_192:
        /* <DEDUP_REMOVED lines=10> */
.L_x_195:
[----:B------:R-:W-:Y:S05]  /*14f00*/  BSYNC B1 ;  /* 0x0000000000017941 */ /* 0x000fea0003800000 */
.L_x_194:
        /* <DEDUP_REMOVED lines=10> */
.L_x_197:
[----:B------:R-:W-:Y:S05]  /*14fb0*/  BSYNC B1 ;  /* 0x0000000000017941 */ /* 0x000fea0003800000 */
.L_x_196:
        /* <DEDUP_REMOVED lines=10> */
.L_x_199:
[----:B------:R-:W-:Y:S05]  /*15060*/  BSYNC B1 ;  /* 0x0000000000017941 */ /* 0x000fea0003800000 */
.L_x_198:
        /* <DEDUP_REMOVED lines=10> */
.L_x_201:
[----:B------:R-:W-:Y:S05]  /*15110*/  BSYNC B1 ;  /* 0x0000000000017941 */ /* 0x000fea0003800000 */
.L_x_200:
        /* <DEDUP_REMOVED lines=10> */
.L_x_203:
[----:B------:R-:W-:Y:S05]  /*151c0*/  BSYNC B1 ;  /* 0x0000000000017941 */ /* 0x000fea0003800000 */
.L_x_202:
        /* <DEDUP_REMOVED lines=10> */
.L_x_205:
[----:B------:R-:W-:Y:S05]  /*15270*/  BSYNC B1 ;  /* 0x0000000000017941 */ /* 0x000fea0003800000 */
.L_x_204:
        /* <DEDUP_REMOVED lines=10> */
.L_x_207:
[----:B------:R-:W-:Y:S05]  /*15320*/  BSYNC B1 ;  /* 0x0000000000017941 */ /* 0x000fea0003800000 */
.L_x_206:
        /* <DEDUP_REMOVED lines=10> */
.L_x_209:
[----:B------:R-:W-:Y:S05]  /*153d0*/  BSYNC B1 ;  /* 0x0000000000017941 */ /* 0x000fea0003800000 */
.L_x_208:
        /* <DEDUP_REMOVED lines=10> */
.L_x_211:
[----:B------:R-:W-:Y:S05]  /*15480*/  BSYNC B1 ;  /* 0x0000000000017941 */ /* 0x000fea0003800000 */
.L_x_210:
        /* <DEDUP_REMOVED lines=10> */
.L_x_213:
[----:B------:R-:W-:Y:S05]  /*15530*/  BSYNC B1 ;  /* 0x0000000000017941 */ /* 0x000fea0003800000 */
.L_x_212:
        /* <DEDUP_REMOVED lines=10> */
.L_x_215:
[----:B------:R-:W-:Y:S05]  /*155e0*/  BSYNC B1 ;  /* 0x0000000000017941 */ /* 0x000fea0003800000 */
.L_x_214:
        /* <DEDUP_REMOVED lines=10> */
.L_x_217:
[----:B------:R-:W-:Y:S05]  /*15690*/  BSYNC B1 ;  /* 0x0000000000017941 */ /* 0x000fea0003800000 */
.L_x_216:
        /* <DEDUP_REMOVED lines=10> */
.L_x_219:
[----:B------:R-:W-:Y:S05]  /*15740*/  BSYNC B1 ;  /* 0x0000000000017941 */ /* 0x000fea0003800000 */
.L_x_218:
        /* <DEDUP_REMOVED lines=10> */
.L_x_221:
[----:B------:R-:W-:Y:S05]  /*157f0*/  BSYNC B1 ;  /* 0x0000000000017941 */ /* 0x000fea0003800000 */
.L_x_220:
        /* <DEDUP_REMOVED lines=10> */
.L_x_223:
[----:B------:R-:W-:Y:S05]  /*158a0*/  BSYNC B1 ;  /* 0x0000000000017941 */ /* 0x000fea0003800000 */
.L_x_222:
        /* <DEDUP_REMOVED lines=10> */
.L_x_225:
[----:B------:R-:W-:Y:S05]  /*15950*/  BSYNC B1 ;  /* 0x0000000000017941 */ /* 0x000fea0003800000 */
.L_x_224:
        /* <DEDUP_REMOVED lines=10> */
.L_x_227:
[----:B------:R-:W-:Y:S05]  /*15a00*/  BSYNC B1 ;  /* 0x0000000000017941 */ /* 0x000fea0003800000 */
.L_x_226:
        /* <DEDUP_REMOVED lines=10> */
.L_x_229:
[----:B------:R-:W-:Y:S05]  /*15ab0*/  BSYNC B1 ;  /* 0x0000000000017941 */ /* 0x000fea0003800000 */
.L_x_228:
        /* <DEDUP_REMOVED lines=10> */
.L_x_231:
[----:B------:R-:W-:Y:S05]  /*15b60*/  BSYNC B1 ;  /* 0x0000000000017941 */ /* 0x000fea0003800000 */
.L_x_230:
        /* <DEDUP_REMOVED lines=10> */
.L_x_233:
[----:B------:R-:W-:Y:S05]  /*15c10*/  BSYNC B1 ;  /* 0x0000000000017941 */ /* 0x000fea0003800000 */
.L_x_232:
        /* <DEDUP_REMOVED lines=10> */
.L_x_235:
[----:B------:R-:W-:Y:S05]  /*15cc0*/  BSYNC B1 ;  /* 0x0000000000017941 */ /* 0x000fea0003800000 */
.L_x_234:
        /* <DEDUP_REMOVED lines=10> */
.L_x_237:
[----:B------:R-:W-:Y:S05]  /*15d70*/  BSYNC B1 ;  /* 0x0000000000017941 */ /* 0x000fea0003800000 */
.L_x_236:
        /* <DEDUP_REMOVED lines=10> */
.L_x_239:
[----:B------:R-:W-:Y:S05]  /*15e20*/  BSYNC B1 ;  /* 0x0000000000017941 */ /* 0x000fea0003800000 */
.L_x_238:
        /* <DEDUP_REMOVED lines=10> */
.L_x_241:
[----:B------:R-:W-:Y:S05]  /*15ed0*/  BSYNC B1 ;  /* 0x0000000000017941 */ /* 0x000fea0003800000 */
.L_x_240:
        /* <DEDUP_REMOVED lines=10> */
.L_x_243:
[----:B------:R-:W-:Y:S05]  /*15f80*/  BSYNC B1 ;  /* 0x0000000000017941 */ /* 0x000fea0003800000 */
.L_x_242:
        /* <DEDUP_REMOVED lines=10> */
.L_x_245:
[----:B------:R-:W-:Y:S05]  /*16030*/  BSYNC B1 ;  /* 0x0000000000017941 */ /* 0x000fea0003800000 */
.L_x_244:
        /* <DEDUP_REMOVED lines=10> */
.L_x_247:
[----:B------:R-:W-:Y:S05]  /*160e0*/  BSYNC B1 ;  /* 0x0000000000017941 */ /* 0x000fea0003800000 */
.L_x_246:
        /* <DEDUP_REMOVED lines=10> */
.L_x_249:
[----:B------:R-:W-:Y:S05]  /*16190*/  BSYNC B1 ;  /* 0x0000000000017941 */ /* 0x000fea0003800000 */
.L_x_248:
        /* <DEDUP_REMOVED lines=10> */
.L_x_251:
[----:B------:R-:W-:Y:S05]  /*16240*/  BSYNC B1 ;  /* 0x0000000000017941 */ /* 0x000fea0003800000 */
.L_x_250:
        /* <DEDUP_REMOVED lines=10> */
.L_x_253:
[----:B------:R-:W-:Y:S05]  /*162f0*/  BSYNC B1 ;  /* 0x0000000000017941 */ /* 0x000fea0003800000 */
.L_x_252:
        /* <DEDUP_REMOVED lines=10> */
.L_x_255:
[----:B------:R-:W-:Y:S05]  /*163a0*/  BSYNC B1 ;  /* 0x0000000000017941 */ /* 0x000fea0003800000 */
.L_x_254:
        /* <DEDUP_REMOVED lines=10> */
.L_x_257:
[----:B------:R-:W-:Y:S05]  /*16450*/  BSYNC B1 ;  /* 0x0000000000017941 */ /* 0x000fea0003800000 */
.L_x_256:
        /* <DEDUP_REMOVED lines=10> */
.L_x_259:
[----:B------:R-:W-:Y:S05]  /*16500*/  BSYNC B1 ;  /* 0x0000000000017941 */ /* 0x000fea0003800000 */
.L_x_258:
        /* <DEDUP_REMOVED lines=10> */
.L_x_261:
[----:B------:R-:W-:Y:S05]  /*165b0*/  BSYNC B1 ;  /* 0x0000000000017941 */ /* 0x000fea0003800000 */
.L_x_260:
        /* <DEDUP_REMOVED lines=10> */
.L_x_263:
[----:B------:R-:W-:Y:S05]  /*16660*/  BSYNC B1 ;  /* 0x0000000000017941 */ /* 0x000fea0003800000 */
.L_x_262:
        /* <DEDUP_REMOVED lines=10> */
.L_x_265:
[----:B------:R-:W-:Y:S05]  /*16710*/  BSYNC B1 ;  /* 0x0000000000017941 */ /* 0x000fea0003800000 */
.L_x_264:
        /* <DEDUP_REMOVED lines=10> */
.L_x_267:
[----:B------:R-:W-:Y:S05]  /*167c0*/  BSYNC B1 ;  /* 0x0000000000017941 */ /* 0x000fea0003800000 */
.L_x_266:
        /* <DEDUP_REMOVED lines=10> */
.L_x_269:
[----:B------:R-:W-:Y:S05]  /*16870*/  BSYNC B1 ;  /* 0x0000000000017941 */ /* 0x000fea0003800000 */
.L_x_268:
        /* <DEDUP_REMOVED lines=10> */
.L_x_271:
[----:B------:R-:W-:Y:S05]  /*16920*/  BSYNC B1 ;  /* 0x0000000000017941 */ /* 0x000fea0003800000 */
.L_x_270:
        /* <DEDUP_REMOVED lines=10> */
.L_x_273:
[----:B------:R-:W-:Y:S05]  /*169d0*/  BSYNC B1 ;  /* 0x0000000000017941 */ /* 0x000fea0003800000 */
.L_x_272:
        /* <DEDUP_REMOVED lines=10> */
.L_x_275:
[----:B------:R-:W-:Y:S05]  /*16a80*/  BSYNC B1 ;  /* 0x0000000000017941 */ /* 0x000fea0003800000 */
.L_x_274:
        /* <DEDUP_REMOVED lines=10> */
.L_x_277:
[----:B------:R-:W-:Y:S05]  /*16b30*/  BSYNC B1 ;  /* 0x0000000000017941 */ /* 0x000fea0003800000 */
.L_x_276:
        /* <DEDUP_REMOVED lines=10> */
.L_x_279:
[----:B------:R-:W-:Y:S05]  /*16be0*/  BSYNC B1 ;  /* 0x0000000000017941 */ /* 0x000fea0003800000 */
.L_x_278:
        /* <DEDUP_REMOVED lines=10> */
.L_x_281:
[----:B------:R-:W-:Y:S05]  /*16c90*/  BSYNC B1 ;  /* 0x0000000000017941 */ /* 0x000fea0003800000 */
.L_x_280:
        /* <DEDUP_REMOVED lines=10> */
.L_x_283:
[----:B------:R-:W-:Y:S05]  /*16d40*/  BSYNC B1 ;  /* 0x0000000000017941 */ /* 0x000fea0003800000 */
.L_x_282:
[----:B01-34-:R-:W3:Y:S01]  /*16d50*/  LDL.LU R10, [R1+0x1f4] ;  /* 0x0001f400010a7983 */ /* 0x01bee20000300800 */
        /* <DEDUP_REMOVED lines=9> */
.L_x_285:
[----:B------:R-:W-:Y:S05]  /*16df0*/  BSYNC B1 ;  /* 0x0000000000017941 */ /* 0x000fea0003800000 */
.L_x_284:
[----:B------:R-:W3:Y:S01]  /*16e00*/  LDL.LU R10, [R1+0x1f8] ;  /* 0x0001f800010a7983 */ /* 0x000ee20000300800 */
[----:B0----5:R-:W-:Y:S01]  /*16e10*/  LOP3.LUT R11, R153, 0xffffe000, RZ, 0xc0, !PT ;  /* 0xffffe000990b7812 */ /* 0x021fe200078ec0ff */
[----:B------:R-:W-:Y:S01]  /*16e20*/  BSSY B1, `(.L_x_286) ;  /* 0x000000b000017945 */ /* 0x000fe20003800000 */
[----:B------:R-:W-:Y:S02]  /*16e30*/  ISETP.GT.AND P1, PT, R0, 0xf9, P0 ;  /* 0x000000f90000780c */ /* 0x000fe40000724270 */
[----:B------:R-:W-:Y:S01]  /*16e40*/  IADD3 R169, P2, R3, 0x80, RZ ;  /* 0x0000008003a97810 */ /* 0x000fe20007f5e0ff */
[----:B------:R-:W-:-:S04]  /*16e50*/  FMUL R11, R11, R16 ;  /* 0x000000100b0b7220 */ /* 0x000fc80000400000 */
[----:B------:R-:W-:Y:S02]  /*16e60*/  IMAD.X R3, RZ, RZ, UR7, P2 ;  /* 0x00000007ff037e24 */ /* 0x000fe400090e06ff */
[----:B---3--:R-:W-:Y:S02]  /*16e70*/  FFMA R11, R10, R2, R11 ;  /* 0x000000020a0b7223 */ /* 0x008fe4000000000b */
[----:B------:R-:W-:-:S03]  /*16e80*/  IMAD R10, R3, R14, RZ ;  /* 0x0000000e030a7224 */ /* 0x000fc600078e02ff */
[----:B------:R-:W-:-:S05]  /*16e90*/  F2FP.TF32.F32.PACK_B R11, R11 ;  /* 0x0000000bff0b723e */ /* 0x000fca00024050ff */
[----:B------:R0:W-:Y:S01]  /*16ea0*/  @P4 STG.E desc[UR44][R6.64+0x3e0], R11 ;  /* 0x0003e00b06004986 */ /* 0x0001e2000c10192c */
[----:B------:R-:W-:Y:S05]  /*16eb0*/  @!P1 BRA `(.L_x_287) ;  /* 0x0000000000049947 */ /* 0x000fea0003800000 */
[----:B------:R3:W5:Y:S02]  /*16ec0*/  LDG.E.LTC128B R153, desc[UR44][R8.64+0x3e4] ;  /* 0x0003e42c08997981 */ /* 0x000764000c1e1920 */
.L_x_287:
[----:B------:R-:W-:Y:S05]  /*16ed0*/  BSYNC B1 ;  /* 0x0000000000017941 */ /* 0x000fea0003800000 */
.L_x_286:
[----:B0-----:R-:W4:Y:S01]  /*16ee0*/  LDL.LU R11, [R1+0x1fc] ;  /* 0x0001fc00010b7983 */ /* 0x001f220000300800 */
[----:B-----5:R-:W-:Y:S01]  /*16ef0*/  LOP3.LUT R3, R153, 0xffffe000, RZ, 0xc0, !PT ;  /* 0xffffe00099037812 */ /* 0x020fe200078ec0ff */
[C---:B--2---:R-:W-:Y:S01]  /*16f00*/  IMAD R23, R169.reuse, R15, R10 ;  /* 0x0000000fa9177224 */ /* 0x044fe200078e020a */
[----:B------:R-:W-:Y:S01]  /*16f10*/  ISETP.GT.AND P0, PT, R158, 0x80, PT ;  /* 0x000000809e00780c */ /* 0x000fe20003f04270 */
[----:B-1-3--:R-:W-:-:S04]  /*16f20*/  IMAD.WIDE.U32 R8, R169, R14, R20 ;  /* 0x0000000ea9087225 */ /* 0x00afc800078e0014 */
[----:B------:R-:W-:Y:S01]  /*16f30*/  FMUL R3, R3, R16 ;  /* 0x0000001003037220 */ /* 0x000fe20000400000 */
[----:B------:R-:W-:Y:S01]  /*16f40*/  ISETP.GT.AND P4, PT, R0, RZ, P0 ;  /* 0x000000ff0000720c */ /* 0x000fe20000784270 */
[----:B------:R-:W-:Y:S01]  /*16f50*/  IMAD.IADD R9, R9, 0x1, R23 ;  /* 0x0000000109097824 */ /* 0x000fe200078e0217 */
[----:B------:R-:W-:Y:S01]  /*16f60*/  LEA R10, P2, R8, R12, 0x2 ;  /* 0x0000000c080a7211 */ /* 0x000fe200078410ff */
[----:B----4-:R-:W-:-:S03]  /*16f70*/  FFMA R15, R11, R2, R3 ;  /* 0x000000020b0f7223 */ /* 0x010fc60000000003 */
[----:B------:R-:W-:Y:S02]  /*16f80*/  LEA.HI.X R11, R8, R13, R9, 0x2, P2 ;  /* 0x0000000d080b7211 */ /* 0x000fe400010f1409 */
[----:B------:R-:W-:-:S05]  /*16f90*/  F2FP.TF32.F32.PACK_B R15, R15 ;  /* 0x0000000fff0f723e */ /* 0x000fca00024050ff */
[----:B------:R0:W-:Y:S04]  /*16fa0*/  @P1 STG.E desc[UR44][R6.64+0x3e4], R15 ;  /* 0x0003e40f06001986 */ /* 0x0001e8000c10192c */
[----:B------:R-:W2:Y:S01]  /*16fb0*/  @P4 LDG.E.LTC128B R153, desc[UR44][R10.64] ;  /* 0x0000002c0a994981 */ /* 0x000ea2000c1e1920 */
[----:B------:R-:W-:Y:S01]  /*16fc0*/  IMAD.WIDE.U32 R8, R169, R14, R18 ;  /* 0x0000000ea9087225 */ /* 0x000fe200078e0012 */
[----:B------:R-:W-:Y:S01]  /*16fd0*/  ISETP.GT.AND P2, PT, R0, 0x1, P0 ;  /* 0x000000010000780c */ /* 0x000fe20000744270 */
[----:B------:R-:W-:Y:S02]  /*16fe0*/  BSSY B1, `(.L_x_288) ;  /* 0x0000014000017945 */ /* 0x000fe40003800000 */
[----:B------:R-:W-:Y:S01]  /*16ff0*/  IMAD.U32 R165, RZ, RZ, UR8 ;  /* 0x00000008ffa57e24 */ /* 0x000fe2000f8e00ff */
[----:B------:R-:W-:Y:S01]  /*17000*/  IADD3 R9, R23, R9, RZ ;  /* 0x0000000917097210 */ /* 0x000fe20007ffe0ff */
[----:B------:R-:W-:-:S02]  /*17010*/  IMAD.U32 R167, RZ, RZ, UR8 ;  /* 0x00000008ffa77e24 */ /* 0x000fc4000f8e00ff */
[----:B------:R-:W-:Y:S01]  /*17020*/  IMAD.U32 R164, RZ, RZ, UR9 ;  /* 0x00000009ffa47e24 */ /* 0x000fe2000f8e00ff */
[----:B------:R-:W-:Y:S01]  /*17030*/  SHF.L.U32 R165, R165, 0x9, RZ ;  /* 0x00000009a5a57819 */ /* 0x000fe200000006ff */
[----:B------:R-:W-:-:S03]  /*17040*/  IMAD.WIDE.U32 R162, R22, UR42, R8 ;  /* 0x0000002a16a27c25 */ /* 0x000fc6000f8e0008 */
[----:B------:R-:W-:Y:S02]  /*17050*/  SHF.L.U64.HI R167, R167, 0x9, R164 ;  /* 0x00000009a7a77819 */ /* 0x000fe400000102a4 */
[----:B------:R-:W-:Y:S02]  /*17060*/  IADD3 R8, P1, R165, R4, RZ ;  /* 0x00000004a5087210 */ /* 0x000fe40007f3e0ff */
[----:B0-----:R-:W-:-:S03]  /*17070*/  LEA R6, P3, R162, R12, 0x2 ;  /* 0x0000000ca2067211 */ /* 0x001fc600078610ff */
[----:B------:R-:W-:Y:S01]  /*17080*/  IMAD.X R9, R167, 0x1, R5, P1 ;  /* 0x00000001a7097824 */ /* 0x000fe200008e0605 */
[----:B--2---:R-:W-:-:S05]  /*17090*/  LOP3.LUT R3, R153, 0xffffe000, RZ, 0xc0, !PT ;  /* 0xffffe00099037812 */ /* 0x004fca00078ec0ff */
[----:B------:R-:W-:-:S04]  /*170a0*/  FMUL R3, R3, R16 ;  /* 0x0000001003037220 */ /* 0x000fc80000400000 */
[----:B------:R-:W-:Y:S01]  /*170b0*/  FFMA R11, R24, R2, R3 ;  /* 0x00000002180b7223 */ /* 0x000fe20000000003 */
[----:B------:R-:W-:-:S04]  /*170c0*/  IMAD.IADD R3, R159, 0x1, R163 ;  /* 0x000000019f037824 */ /* 0x000fc800078e02a3 */
[----:B------:R-:W-:Y:S02]  /*170d0*/  F2FP.TF32.F32.PACK_B R11, R11 ;  /* 0x0000000bff0b723e */ /* 0x000fe400024050ff */
[----:B------:R-:W-:-:S03]  /*170e0*/  LEA.HI.X R7, R162, R13, R3, 0x2, P3 ;  /* 0x0000000da2077211 */ /* 0x000fc600018f1403 */
[----:B------:R0:W-:Y:S01]  /*170f0*/  @P4 STG.E desc[UR44][R8.64], R11 ;  /* 0x0000000b08004986 */ /* 0x0001e2000c10192c */
[----:B------:R-:W-:Y:S05]  /*17100*/  @!P2 BRA `(.L_x_289) ;  /* 0x000000000004a947 */ /* 0x000fea0003800000 */
[----:B------:R1:W5:Y:S02]  /*17110*/  LDG.E.LTC128B R153, desc[UR44][R6.64+0x4] ;  /* 0x0000042c06997981 */ /* 0x000364000c1e1920 */
.L_x_289:
[----:B------:R-:W-:Y:S05]  /*17120*/  BSYNC B1 ;  /* 0x0000000000017941 */ /* 0x000fea0003800000 */
.L_x_288:
[----:B-----5:R-:W-:Y:S01]  /*17130*/  LOP3.LUT R3, R153, 0xffffe000, RZ, 0xc0, !PT ;  /* 0xffffe00099037812 */ /* 0x020fe200078ec0ff */
[----:B------:R-:W-:Y:S01]  /*17140*/  IMAD.WIDE.U32 R14, R169, R14, R156 ;  /* 0x0000000ea90e7225 */ /* 0x000fe200078e009c */
[----:B------:R-:W-:Y:S01]  /*17150*/  ISETP.GT.AND P1, PT, R158, 0x88, PT ;  /* 0x000000889e00780c */ /* 0x000fe20003f24270 */
[----:B------:R-:W-:Y:S02]  /*17160*/  BSSY B1, `(.L_x_290) ;  /* 0x000000f000017945 */ /* 0x000fe40003800000 */
[----:B------:R-:W-:Y:S01]  /*17170*/  FMUL R10, R3, R16 ;  /* 0x00000010030a7220 */ /* 0x000fe20000400000 */
[----:B------:R-:W-:Y:S01]  /*17180*/  ISETP.GT.AND P3, PT, R0, RZ, P1 ;  /* 0x000000ff0000720c */ /* 0x000fe20000f64270 */
[----:B------:R-:W-:Y:S01]  /*17190*/  IMAD.IADD R23, R23, 0x1, R15 ;  /* 0x0000000117177824 */ /* 0x000fe200078e020f */
[----:B------:R-:W-:Y:S01]  /*171a0*/  IADD3 R154, P4, R154, R14, RZ ;  /* 0x0000000e9a9a7210 */ /* 0x000fe20007f9e0ff */
[----:B------:R-:W-:Y:S01]  /*171b0*/  FFMA R25, R25, R2, R10 ;  /* 0x0000000219197223 */ /* 0x000fe2000000000a */
[----:B------:R-:W-:-:S02]  /*171c0*/  IADD3 R14, P5, R18, R14, RZ ;  /* 0x0000000e120e7210 */ /* 0x000fc40007fbe0ff */
[----:B------:R-:W-:Y:S02]  /*171d0*/  IADD3.X R20, R23, R21, RZ, P4, !PT ;  /* 0x0000001517147210 */ /* 0x000fe400027fe4ff */
[----:B------:R-:W-:Y:S01]  /*171e0*/  F2FP.TF32.F32.PACK_B R25, R25 ;  /* 0x00000019ff19723e */ /* 0x000fe200024050ff */
[----:B------:R-:W-:Y:S01]  /*171f0*/  IMAD.X R15, R19, 0x1, R23, P5 ;  /* 0x00000001130f7824 */ /* 0x000fe200028e0617 */
[----:B------:R-:W-:-:S03]  /*17200*/  LEA R10, P4, R154, R12, 0x2 ;  /* 0x0000000c9a0a7211 */ /* 0x000fc600078810ff */
[----:B------:R2:W-:Y:S01]  /*17210*/  @P2 STG.E desc[UR44][R8.64+0x4], R25 ;  /* 0x0000041908002986 */ /* 0x0005e2000c10192c */
[----:B0-----:R-:W-:Y:S01]  /*17220*/  LEA.HI.X R11, R154, R13, R20, 0x2, P4 ;  /* 0x0000000d9a0b7211 */ /* 0x001fe200020f1414 */
[----:B------:R-:W-:Y:S08]  /*17230*/  @!P3 BRA `(.L_x_291) ;  /* 0x000000000004b947 */ /* 0x000ff00003800000 */
[----:B------:R0:W5:Y:S02]  /*17240*/  LDG.E.LTC128B R153, desc[UR44][R10.64] ;  /* 0x0000002c0a997981 */ /* 0x000164000c1e1920 */
.L_x_291:
[----:B------:R-:W-:Y:S05]  /*17250*/  BSYNC B1 ;  /* 0x0000000000017941 */ /* 0x000fea0003800000 */
.L_x_290:
[----:B-----5:R-:W-:Y:S01]  /*17260*/  LOP3.LUT R3, R153, 0xffffe000, RZ, 0xc0, !PT ;  /* 0xffffe00099037812 */ /* 0x020fe200078ec0ff */
[----:B------:R-:W-:Y:S01]  /*17270*/  IMAD.WIDE.U32 R22, R22, UR42, R14 ;  /* 0x0000002a16167c25 */ /* 0x000fe2000f8e000e */
[----:B0-----:R-:W-:Y:S01]  /*17280*/  IADD3 R10, P2, R8, R161, RZ ;  /* 0x000000a1080a7210 */ /* 0x001fe20007f5e0ff */
[----:B------:R-:W-:Y:S01]  /*17290*/  BSSY B1, `(.L_x_292) ;  /* 0x000000c000017945 */ /* 0x000fe20003800000 */
[----:B------:R-:W-:Y:S01]  /*172a0*/  ISETP.GT.AND P5, PT, R0, 0x1, P1 ;  /* 0x000000010000780c */ /* 0x000fe20000fa4270 */
[----:B------:R-:W-:Y:S01]  /*172b0*/  FMUL R3, R3, R16 ;  /* 0x0000001003037220 */ /* 0x000fe20000400000 */
[----:B------:R-:W-:Y:S01]  /*172c0*/  IMAD.IADD R159, R159, 0x1, R23 ;  /* 0x000000019f9f7824 */ /* 0x000fe200078e0217 */
[----:B------:R-:W-:Y:S01]  /*172d0*/  LEA R12, P4, R22, R12, 0x2 ;  /* 0x0000000c160c7211 */ /* 0x000fe200078810ff */
[----:B------:R-:W-:Y:S02]  /*172e0*/  IMAD.X R11, R9, 0x1, R160, P2 ;  /* 0x00000001090b7824 */ /* 0x000fe400010e06a0 */
[----:B------:R-:W-:Y:S01]  /*172f0*/  FFMA R3, R26, R2, R3 ;  /* 0x000000021a037223 */ /* 0x000fe20000000003 */
[----:B------:R-:W-:-:S04]  /*17300*/  LEA.HI.X R13, R22, R13, R159, 0x2, P4 ;  /* 0x0000000d160d7211 */ /* 0x000fc800020f149f */
[----:B------:R-:W-:-:S05]  /*17310*/  F2FP.TF32.F32.PACK_B R3, R3 ;  /* 0x00000003ff03723e */ /* 0x000fca00024050ff */
[----:B------:R0:W-:Y:S01]  /*17320*/  @P3 STG.E desc[UR44][R10.64], R3 ;  /* 0x000000030a003986 */ /* 0x0001e2000c10192c */
[----:B------:R-:W-:Y:S05]  /*17330*/  @!P5 BRA `(.L_x_293) ;  /* 0x000000000004d947 */ /* 0x000fea0003800000 */
[----:B------:R3:W5:Y:S02]  /*17340*/  LDG.E.LTC128B R153, desc[UR44][R12.64+0x4] ;  /* 0x0000042c0c997981 */ /* 0x000764000c1e1920 */
.L_x_293:
[----:B------:R-:W-:Y:S05]  /*17350*/  BSYNC B1 ;  /* 0x0000000000017941 */ /* 0x000fea0003800000 */
.L_x_292:
[----:B0----5:R-:W-:Y:S01]  /*17360*/  LOP3.LUT R3, R153, 0xffffe000, RZ, 0xc0, !PT ;  /* 0xffffe00099037812 */ /* 0x021fe200078ec0ff */
[----:B------:R-:W-:Y:S01]  /*17370*/  BSSY B1, `(.L_x_294) ;  /* 0x0000008000017945 */ /* 0x000fe20003800000 */
[----:B------:R-:W-:-:S03]  /*17380*/  ISETP.GT.AND P2, PT, R0, 0x8, P0 ;  /* 0x000000080000780c */ /* 0x000fc60000744270 */
[----:B------:R-:W-:-:S04]  /*17390*/  FMUL R14, R3, R16 ;  /* 0x00000010030e7220 */ /* 0x000fc80000400000 */
[----:B------:R-:W-:-:S05]  /*173a0*/  FFMA R27, R27, R2, R14 ;  /* 0x000000021b1b7223 */ /* 0x000fca000000000e */
[----:B------:R-:W-:-:S05]  /*173b0*/  F2FP.TF32.F32.PACK_B R27, R27 ;  /* 0x0000001bff1b723e */ /* 0x000fca00024050ff */
[----:B------:R0:W-:Y:S01]  /*173c0*/  @P5 STG.E desc[UR44][R10.64+0x4], R27 ;  /* 0x0000041b0a005986 */ /* 0x0001e2000c10192c */
[----:B------:R-:W-:Y:S05]  /*173d0*/  @!P2 BRA `(.L_x_295) ;  /* 0x000000000004a947 */ /* 0x000fea0003800000 */
[----:B------:R4:W5:Y:S02]  /*173e0*/  LDG.E.LTC128B R153, desc[UR44][R6.64+0x20] ;  /* 0x0000202c06997981 */ /* 0x000964000c1e1920 */
.L_x_295:
[----:B------:R-:W-:Y:S05]  /*173f0*/  BSYNC B1 ;  /* 0x0000000000017941 */ /* 0x000fea0003800000 */
.L_x_294:
[----:B-----5:R-:W-:Y:S01]  /*17400*/  LOP3.LUT R3, R153, 0xffffe000, RZ, 0xc0, !PT ;  /* 0xffffe00099037812 */ /* 0x020fe200078ec0ff */
        /* <DEDUP_REMOVED lines=8> */
.L_x_297:
[----:B------:R-:W-:Y:S05]  /*17490*/  BSYNC B1 ;  /* 0x0000000000017941 */ /* 0x000fea0003800000 */
.L_x_296:
        /* <DEDUP_REMOVED lines=9> */
.L_x_299:
[----:B------:R-:W-:Y:S05]  /*17530*/  BSYNC B1 ;  /* 0x0000000000017941 */ /* 0x000fea0003800000 */
.L_x_298:
[----:B-----5:R-:W-:Y:S01]  /*17540*/  LOP3.LUT R3, R153, 0xffffe000, RZ, 0xc0, !PT ;  /* 0xffffe00099037812 */ /* 0x020fe200078ec0ff */
[----:B------:R-:W-:Y:S01]  /*17550*/  BSSY B1, `(.L_x_300) ;  /* 0x000000a000017945 */ /* 0x000fe20003800000 */
[----:B------:R-:W-:Y:S02]  /*17560*/  IADD3 R10, P3, R161, R8, RZ ;  /* 0x00000008a10a7210 */ /* 0x000fe40007f7e0ff */
[----:B------:R-:W-:Y:S01]  /*17570*/  ISETP.GT.AND P2, PT, R0, 0x9, P1 ;  /* 0x000000090000780c */ /* 0x000fe20000f44270 */
[----:B------:R-:W-:Y:S01]  /*17580*/  FMUL R3, R3, R16 ;  /* 0x0000001003037220 */ /* 0x000fe20000400000 */
[----:B------:R-:W-:-:S03]  /*17590*/  IADD3.X R11, R160, R9, RZ, P3, !PT ;  /* 0x00000009a00b7210 */ /* 0x000fc60001ffe4ff */
[----:B------:R-:W-:-:S05]  /*175a0*/  FFMA R3, R30, R2, R3 ;  /* 0x000000021e037223 */ /* 0x000fca0000000003 */
[----:B------:R-:W-:-:S05]  /*175b0*/  F2FP.TF32.F32.PACK_B R3, R3 ;  /* 0x00000003ff03723e */ /* 0x000fca00024050ff */
[----:B------:R0:W-:Y:S01]  /*175c0*/  @P4 STG.E desc[UR44][R10.64+0x20], R3 ;  /* 0x000020030a004986 */ /* 0x0001e2000c10192c */
[----:B------:R-:W-:Y:S05]  /*175d0*/  @!P2 BRA `(.L_x_301) ;  /* 0x000000000004a947 */ /* 0x000fea0003800000 */
[----:B------:R0:W5:Y:S02]  /*175e0*/  LDG.E.LTC128B R153, desc[UR44][R12.64+0x24] ;  /* 0x0000242c0c997981 */ /* 0x000164000c1e1920 */
.L_x_301:
[----:B------:R-:W-:Y:S05]  /*175f0*/  BSYNC B1 ;  /* 0x0000000000017941 */ /* 0x000fea0003800000 */
.L_x_300:
[----:B0----5:R-:W-:Y:S01]  /*17600*/  LOP3.LUT R3, R153, 0xffffe000, RZ, 0xc0, !PT ;  /* 0xffffe00099037812 */ /* 0x021fe200078ec0ff */
[----:B------:R-:W-:Y:S01]  /*17610*/  BSSY B1, `(.L_x_302) ;  /* 0x000000a000017945 */ /* 0x000fe20003800000 */
[----:B------:R-:W-:Y:S02]  /*17620*/  IADD3 R4, P3, P4, R161, R4, R165 ;  /* 0x00000004a1047210 */ /* 0x000fe40007c7e0a5 */
[----:B------:R-:W-:Y:S01]  /*17630*/  ISETP.GT.AND P5, PT, R0, 0x10, P0 ;  /* 0x000000100000780c */ /* 0x000fe200007a4270 */
[----:B------:R-:W-:Y:S01]  /*17640*/  FMUL R10, R3, R16 ;  /* 0x00000010030a7220 */ /* 0x000fe20000400000 */
[----:B------:R-:W-:-:S03]  /*17650*/  IADD3.X R5, R160, R5, R167, P3, P4 ;  /* 0x00000005a0057210 */ /* 0x000fc60001fe84a7 */
[----:B------:R-:W-:-:S05]  /*17660*/  FFMA R31, R31, R2, R10 ;  /* 0x000000021f1f7223 */ /* 0x000fca000000000a */
[----:B------:R-:W-:-:S05]  /*17670*/  F2FP.TF32.F32.PACK_B R31, R31 ;  /* 0x0000001fff1f723e */ /* 0x000fca00024050ff */
[----:B------:R0:W-:Y:S01]  /*17680*/  @P2 STG.E desc[UR44][R4.64+0x24], R31 ;  /* 0x0000241f04002986 */ /* 0x0001e2000c10192c */
[----:B------:R-:W-:Y:S05]  /*17690*/  @!P5 BRA `(.L_x_303) ;  /* 0x000000000004d947 */ /* 0x000fea0003800000 */
[----:B------:R0:W5:Y:S02]  /*176a0*/  LDG.E.LTC128B R153, desc[UR44][R6.64+0x40] ;  /* 0x0000402c06997981 */ /* 0x000164000c1e1920 */
.L_x_303:
[----:B------:R-:W-:Y:S05]  /*176b0*/  BSYNC B1 ;  /* 0x0000000000017941 */ /* 0x000fea0003800000 */
.L_x_302:
        /* <DEDUP_REMOVED lines=9> */
.L_x_305:
[----:B------:R-:W-:Y:S05]  /*17750*/  BSYNC B1 ;  /* 0x0000000000017941 */ /* 0x000fea0003800000 */
.L_x_304:
        /* <DEDUP_REMOVED lines=9> */
.L_x_307:
[----:B------:R-:W-:Y:S05]  /*177f0*/  BSYNC B1 ;  /* 0x0000000000017941 */ /* 0x000fea0003800000 */
.L_x_306:
        /* <DEDUP_REMOVED lines=9> */
.L_x_309:
[----:B------:R-:W-:Y:S05]  /*17890*/  BSYNC B1 ;  /* 0x0000000000017941 */ /* 0x000fea0003800000 */
.L_x_308:
        /* <DEDUP_REMOVED lines=9> */
.L_x_311:
[----:B------:R-:W-:Y:S05]  /*17930*/  BSYNC B1 ;  /* 0x0000000000017941 */ /* 0x000fea0003800000 */
.L_x_310:
        /* <DEDUP_REMOVED lines=9> */
.L_x_313:
[----:B------:R-:W-:Y:S05]  /*179d0*/  BSYNC B1 ;  /* 0x0000000000017941 */ /* 0x000fea0003800000 */
.L_x_312:
        /* <DEDUP_REMOVED lines=9> */
.L_x_315:
[----:B------:R-:W-:Y:S05]  /*17a70*/  BSYNC B1 ;  /* 0x0000000000017941 */ /* 0x000fea0003800000 */
.L_x_314:
        /* <DEDUP_REMOVED lines=9> */
.L_x_317:
[----:B------:R-:W-:Y:S05]  /*17b10*/  BSYNC B1 ;  /* 0x0000000000017941 */ /* 0x000fea0003800000 */
.L_x_316:
        /* <DEDUP_REMOVED lines=9> */
.L_x_319:
[----:B------:R-:W-:Y:S05]  /*17bb0*/  BSYNC B1 ;  /* 0x0000000000017941 */ /* 0x000fea0003800000 */
.L_x_318:
        /* <DEDUP_REMOVED lines=9> */
.L_x_321:
[----:B------:R-:W-:Y:S05]  /*17c50*/  BSYNC B1 ;  /* 0x0000000000017941 */ /* 0x000fea0003800000 */
.L_x_320:
        /* <DEDUP_REMOVED lines=9> */
.L_x_323:
[----:B------:R-:W-:Y:S05]  /*17cf0*/  BSYNC B1 ;  /* 0x0000000000017941 */ /* 0x000fea0003800000 */
.L_x_322:
        /* <DEDUP_REMOVED lines=9> */
.L_x_325:
[----:B------:R-:W-:Y:S05]  /*17d90*/  BSYNC B1 ;  /* 0x0000000000017941 */ /* 0x000fea0003800000 */
.L_x_324:
        /* <DEDUP_REMOVED lines=9> */
.L_x_327:
[----:B------:R-:W-:Y:S05]  /*17e30*/  BSYNC B1 ;  /* 0x0000000000017941 */ /* 0x000fea0003800000 */
.L_x_326:
        /* <DEDUP_REMOVED lines=9> */
.L_x_329:
[----:B------:R-:W-:Y:S05]  /*17ed0*/  BSYNC B1 ;  /* 0x0000000000017941 */ /* 0x000fea0003800000 */
.L_x_328:
        /* <DEDUP_REMOVED lines=9> */
.L_x_331:
[----:B------:R-:W-:Y:S05]  /*17f70*/  BSYNC B1 ;  /* 0x0000000000017941 */ /* 0x000fea0003800000 */
.L_x_330:
        /* <DEDUP_REMOVED lines=9> */
.L_x_333:
[----:B------:R-:W-:Y:S05]  /*18010*/  BSYNC B1 ;  /* 0x0000000000017941 */ /* 0x000fea0003800000 */
.L_x_332:
        /* <DEDUP_REMOVED lines=9> */
.L_x_335:
[----:B------:R-:W-:Y:S05]  /*180b0*/  BSYNC B1 ;  /* 0x0000000000017941 */ /* 0x000fea0003800000 */
.L_x_334:
        /* <DEDUP_REMOVED lines=9> */
.L_x_337:
[----:B------:R-:W-:Y:S05]  /*18150*/  BSYNC B1 ;  /* 0x0000000000017941 */ /* 0x000fea0003800000 */
.L_x_336:
        /* <DEDUP_REMOVED lines=9> */
.L_x_339:
[----:B------:R-:W-:Y:S05]  /*181f0*/  BSYNC B1 ;  /* 0x0000000000017941 */ /* 0x000fea0003800000 */
.L_x_338:
        /* <DEDUP_REMOVED lines=9> */
.L_x_341:
[----:B------:R-:W-:Y:S05]  /*18290*/  BSYNC B1 ;  /* 0x0000000000017941 */ /* 0x000fea0003800000 */
.L_x_340:
        /* <DEDUP_REMOVED lines=9> */
.L_x_343:
[----:B------:R-:W-:Y:S05]  /*18330*/  BSYNC B1 ;  /* 0x0000000000017941 */ /* 0x000fea0003800000 */
.L_x_342:
        /* <DEDUP_REMOVED lines=9> */
.L_x_345:
[----:B------:R-:W-:Y:S05]  /*183d0*/  BSYNC B1 ;  /* 0x0000000000017941 */ /* 0x000fea0003800000 */
.L_x_344:
        /* <DEDUP_REMOVED lines=9> */
.L_x_347:
[----:B------:R-:W-:Y:S05]  /*18470*/  BSYNC B1 ;  /* 0x0000000000017941 */ /* 0x000fea0003800000 */
.L_x_346:
        /* <DEDUP_REMOVED lines=9> */
.L_x_349:
[----:B------:R-:W-:Y:S05]  /*18510*/  BSYNC B1 ;  /* 0x0000000000017941 */ /* 0x000fea0003800000 */
.L_x_348:
        /* <DEDUP_REMOVED lines=9> */
.L_x_351:
[----:B------:R-:W-:Y:S05]  /*185b0*/  BSYNC B1 ;  /* 0x0000000000017941 */ /* 0x000fea0003800000 */
.L_x_350:
        /* <DEDUP_REMOVED lines=9> */
.L_x_353:
[----:B------:R-:W-:Y:S05]  /*18650*/  BSYNC B1 ;  /* 0x0000000000017941 */ /* 0x000fea0003800000 */
.L_x_352:
        /* <DEDUP_REMOVED lines=9> */
.L_x_355:
[----:B------:R-:W-:Y:S05]  /*186f0*/  BSYNC B1 ;  /* 0x0000000000017941 */ /* 0x000fea0003800000 */
.L_x_354:
        /* <DEDUP_REMOVED lines=9> */
.L_x_357:
[----:B------:R-:W-:Y:S05]  /*18790*/  BSYNC B1 ;  /* 0x0000000000017941 */ /* 0x000fea0003800000 */
.L_x_356:
        /* <DEDUP_REMOVED lines=9> */
.L_x_359:
[----:B------:R-:W-:Y:S05]  /*18830*/  BSYNC B1 ;  /* 0x0000000000017941 */ /* 0x000fea0003800000 */
.L_x_358:
        /* <DEDUP_REMOVED lines=9> */
.L_x_361:
[----:B------:R-:W-:Y:S05]  /*188d0*/  BSYNC B1 ;  /* 0x0000000000017941 */ /* 0x000fea0003800000 */
.L_x_360:
        /* <DEDUP_REMOVED lines=9> */
.L_x_363:
[----:B------:R-:W-:Y:S05]  /*18970*/  BSYNC B1 ;  /* 0x0000000000017941 */ /* 0x000fea0003800000 */
.L_x_362:
        /* <DEDUP_REMOVED lines=9> */
.L_x_365:
[----:B------:R-:W-:Y:S05]  /*18a10*/  BSYNC B1 ;  /* 0x0000000000017941 */ /* 0x000fea0003800000 */
.L_x_364:
        /* <DEDUP_REMOVED lines=9> */
.L_x_367:
[----:B------:R-:W-:Y:S05]  /*18ab0*/  BSYNC B1 ;  /* 0x0000000000017941 */ /* 0x000fea0003800000 */
.L_x_366:
        /* <DEDUP_REMOVED lines=9> */
.L_x_369:
[----:B------:R-:W-:Y:S05]  /*18b50*/  BSYNC B1 ;  /* 0x0000000000017941 */ /* 0x000fea0003800000 */
.L_x_368:
        /* <DEDUP_REMOVED lines=9> */
.L_x_371:
[----:B------:R-:W-:Y:S05]  /*18bf0*/  BSYNC B1 ;  /* 0x0000000000017941 */ /* 0x000fea0003800000 */
.L_x_370:
        /* <DEDUP_REMOVED lines=9> */
.L_x_373:
[----:B------:R-:W-:Y:S05]  /*18c90*/  BSYNC B1 ;  /* 0x0000000000017941 */ /* 0x000fea0003800000 */
.L_x_372:
        /* <DEDUP_REMOVED lines=9> */
.L_x_375:
[----:B------:R-:W-:Y:S05]  /*18d30*/  BSYNC B1 ;  /* 0x0000000000017941 */ /* 0x000fea0003800000 */
.L_x_374:
        /* <DEDUP_REMOVED lines=9> */
.L_x_377:
[----:B------:R-:W-:Y:S05]  /*18dd0*/  BSYNC B1 ;  /* 0x0000000000017941 */ /* 0x000fea0003800000 */
.L_x_376:
        /* <DEDUP_REMOVED lines=9> */
.L_x_379:
[----:B------:R-:W-:Y:S05]  /*18e70*/  BSYNC B1 ;  /* 0x0000000000017941 */ /* 0x000fea0003800000 */
.L_x_378:
        /* <DEDUP_REMOVED lines=9> */
.L_x_381:
[----:B------:R-:W-:Y:S05]  /*18f10*/  BSYNC B1 ;  /* 0x0000000000017941 */ /* 0x000fea0003800000 */
.L_x_380:
        /* <DEDUP_REMOVED lines=9> */
.L_x_383:
[----:B------:R-:W-:Y:S05]  /*18fb0*/  BSYNC B1 ;  /* 0x0000000000017941 */ /* 0x000fea0003800000 */
.L_x_382:
        /* <DEDUP_REMOVED lines=9> */
.L_x_385:
[----:B------:R-:W-:Y:S05]  /*19050*/  BSYNC B1 ;  /* 0x0000000000017941 */ /* 0x000fea0003800000 */
.L_x_384:
        /* <DEDUP_REMOVED lines=9> */
.L_x_387:
[----:B------:R-:W-:Y:S05]  /*190f0*/  BSYNC B1 ;  /* 0x0000000000017941 */ /* 0x000fea0003800000 */
.L_x_386:
        /* <DEDUP_REMOVED lines=9> */
.L_x_389:
[----:B------:R-:W-:Y:S05]  /*19190*/  BSYNC B1 ;  /* 0x0000000000017941 */ /* 0x000fea0003800000 */
.L_x_388:
        /* <DEDUP_REMOVED lines=9> */
.L_x_391:
[----:B------:R-:W-:Y:S05]  /*19230*/  BSYNC B1 ;  /* 0x0000000000017941 */ /* 0x000fea0003800000 */
.L_x_390:
        /* <DEDUP_REMOVED lines=9> */
.L_x_393:
[----:B------:R-:W-:Y:S05]  /*192d0*/  BSYNC B1 ;  /* 0x0000000000017941 */ /* 0x000fea0003800000 */
.L_x_392:
        /* <DEDUP_REMOVED lines=9> */
.L_x_395:
[----:B------:R-:W-:Y:S05]  /*19370*/  BSYNC B1 ;  /* 0x0000000000017941 */ /* 0x000fea0003800000 */
.L_x_394:
        /* <DEDUP_REMOVED lines=9> */
.L_x_397:
[----:B------:R-:W-:Y:S05]  /*19410*/  BSYNC B1 ;  /* 0x0000000000017941 */ /* 0x000fea0003800000 */
.L_x_396:
        /* <DEDUP_REMOVED lines=9> */
.L_x_399:
[----:B------:R-:W-:Y:S05]  /*194b0*/  BSYNC B1 ;  /* 0x0000000000017941 */ /* 0x000fea0003800000 */
.L_x_398:
        /* <DEDUP_REMOVED lines=9> */
.L_x_401:
[----:B------:R-:W-:Y:S05]  /*19550*/  BSYNC B1 ;  /* 0x0000000000017941 */ /* 0x000fea0003800000 */
.L_x_400:
        /* <DEDUP_REMOVED lines=9> */
.L_x_403:
[----:B------:R-:W-:Y:S05]  /*195f0*/  BSYNC B1 ;  /* 0x0000000000017941 */ /* 0x000fea0003800000 */
.L_x_402:
        /* <DEDUP_REMOVED lines=9> */
.L_x_405:
[----:B------:R-:W-:Y:S05]  /*19690*/  BSYNC B1 ;  /* 0x0000000000017941 */ /* 0x000fea0003800000 */
.L_x_404:
        /* <DEDUP_REMOVED lines=9> */
.L_x_407:
[----:B------:R-:W-:Y:S05]  /*19730*/  BSYNC B1 ;  /* 0x0000000000017941 */ /* 0x000fea0003800000 */
.L_x_406:
        /* <DEDUP_REMOVED lines=9> */
.L_x_409:
[----:B------:R-:W-:Y:S05]  /*197d0*/  BSYNC B1 ;  /* 0x0000000000017941 */ /* 0x000fea0003800000 */
.L_x_408:
        /* <DEDUP_REMOVED lines=9> */
.L_x_411:
[----:B------:R-:W-:Y:S05]  /*19870*/  BSYNC B1 ;  /* 0x0000000000017941 */ /* 0x000fea0003800000 */
.L_x_410:
        /* <DEDUP_REMOVED lines=9> */
.L_x_413:
[----:B------:R-:W-:Y:S05]  /*19910*/  BSYNC B1 ;  /* 0x0000000000017941 */ /* 0x000fea0003800000 */
.L_x_412:
        /* <DEDUP_REMOVED lines=9> */
.L_x_415:
[----:B------:R-:W-:Y:S05]  /*199b0*/  BSYNC B1 ;  /* 0x0000000000017941 */ /* 0x000fea0003800000 */
.L_x_414:
        /* <DEDUP_REMOVED lines=9> */
.L_x_417:
[----:B------:R-:W-:Y:S05]  /*19a50*/  BSYNC B1 ;  /* 0x0000000000017941 */ /* 0x000fea0003800000 */
.L_x_416:
        /* <DEDUP_REMOVED lines=9> */
.L_x_419:
[----:B------:R-:W-:Y:S05]  /*19af0*/  BSYNC B1 ;  /* 0x0000000000017941 */ /* 0x000fea0003800000 */
.L_x_418:
        /* <DEDUP_REMOVED lines=9> */
.L_x_421:
[----:B------:R-:W-:Y:S05]  /*19b90*/  BSYNC B1 ;  /* 0x0000000000017941 */ /* 0x000fea0003800000 */
.L_x_420:
        /* <DEDUP_REMOVED lines=9> */
.L_x_423:
[----:B------:R-:W-:Y:S05]  /*19c30*/  BSYNC B1 ;  /* 0x0000000000017941 */ /* 0x000fea0003800000 */
.L_x_422:
        /* <DEDUP_REMOVED lines=9> */
.L_x_425:
[----:B------:R-:W-:Y:S05]  /*19cd0*/  BSYNC B1 ;  /* 0x0000000000017941 */ /* 0x000fea0003800000 */
.L_x_424:
        /* <DEDUP_REMOVED lines=9> */
.L_x_427:
[----:B------:R-:W-:Y:S05]  /*19d70*/  BSYNC B1 ;  /* 0x0000000000017941 */ /* 0x000fea0003800000 */
.L_x_426:
        /* <DEDUP_REMOVED lines=9> */
.L_x_429:
[----:B------:R-:W-:Y:S05]  /*19e10*/  BSYNC B1 ;  /* 0x0000000000017941 */ /* 0x000fea0003800000 */
.L_x_428:
        /* <DEDUP_REMOVED lines=9> */
.L_x_431:
[----:B------:R-:W-:Y:S05]  /*19eb0*/  BSYNC B1 ;  /* 0x0000000000017941 */ /* 0x000fea0003800000 */
.L_x_430:
        /* <DEDUP_REMOVED lines=9> */
.L_x_433:
[----:B------:R-:W-:Y:S05]  /*19f50*/  BSYNC B1 ;  /* 0x0000000000017941 */ /* 0x000fea0003800000 */
.L_x_432:
        /* <DEDUP_REMOVED lines=9> */
.L_x_435:
[----:B------:R-:W-:Y:S05]  /*19ff0*/  BSYNC B1 ;  /* 0x0000000000017941 */ /* 0x000fea0003800000 */
.L_x_434:
        /* <DEDUP_REMOVED lines=9> */
.L_x_437:
[----:B------:R-:W-:Y:S05]  /*1a090*/  BSYNC B1 ;  /* 0x0000000000017941 */ /* 0x000fea0003800000 */
.L_x_436:
        /* <DEDUP_REMOVED lines=9> */
.L_x_439:
[----:B------:R-:W-:Y:S05]  /*1a130*/  BSYNC B1 ;  /* 0x0000000000017941 */ /* 0x000fea0003800000 */
.L_x_438:
        /* <DEDUP_REMOVED lines=9> */
.L_x_441:
[----:B------:R-:W-:Y:S05]  /*1a1d0*/  BSYNC B1 ;  /* 0x0000000000017941 */ /* 0x000fea0003800000 */
.L_x_440:
        /* <DEDUP_REMOVED lines=9> */
.L_x_443:
[----:B------:R-:W-:Y:S05]  /*1a270*/  BSYNC B1 ;  /* 0x0000000000017941 */ /* 0x000fea0003800000 */
.L_x_442:
        /* <DEDUP_REMOVED lines=9> */
.L_x_445:
[----:B------:R-:W-:Y:S05]  /*1a310*/  BSYNC B1 ;  /* 0x0000000000017941 */ /* 0x000fea0003800000 */
.L_x_444:
        /* <DEDUP_REMOVED lines=9> */
.L_x_447:
[----:B------:R-:W-:Y:S05]  /*1a3b0*/  BSYNC B1 ;  /* 0x0000000000017941 */ /* 0x000fea0003800000 */
.L_x_446:
        /* <DEDUP_REMOVED lines=9> */
.L_x_449:
[----:B------:R-:W-:Y:S05]  /*1a450*/  BSYNC B1 ;  /* 0x0000000000017941 */ /* 0x000fea0003800000 */
.L_x_448:
        /* <DEDUP_REMOVED lines=9> */
.L_x_451:
[----:B------:R-:W-:Y:S05]  /*1a4f0*/  BSYNC B1 ;  /* 0x0000000000017941 */ /* 0x000fea0003800000 */
.L_x_450:
        /* <DEDUP_REMOVED lines=9> */
.L_x_453:
[----:B------:R-:W-:Y:S05]  /*1a590*/  BSYNC B1 ;  /* 0x0000000000017941 */ /* 0x000fea0003800000 */
.L_x_452:
        /* <DEDUP_REMOVED lines=9> */
.L_x_455:
[----:B------:R-:W-:Y:S05]  /*1a630*/  BSYNC B1 ;  /* 0x0000000000017941 */ /* 0x000fea0003800000 */
.L_x_454:
        /* <DEDUP_REMOVED lines=9> */
.L_x_457:
[----:B------:R-:W-:Y:S05]  /*1a6d0*/  BSYNC B1 ;  /* 0x0000000000017941 */ /* 0x000fea0003800000 */
.L_x_456:
        /* <DEDUP_REMOVED lines=9> */
.L_x_459:
[----:B------:R-:W-:Y:S05]  /*1a770*/  BSYNC B1 ;  /* 0x0000000000017941 */ /* 0x000fea0003800000 */
.L_x_458:
        /* <DEDUP_REMOVED lines=9> */
.L_x_461:
[----:B------:R-:W-:Y:S05]  /*1a810*/  BSYNC B1 ;  /* 0x0000000000017941 */ /* 0x000fea0003800000 */
.L_x_460:
        /* <DEDUP_REMOVED lines=9> */
.L_x_463:
[----:B------:R-:W-:Y:S05]  /*1a8b0*/  BSYNC B1 ;  /* 0x0000000000017941 */ /* 0x000fea0003800000 */
.L_x_462:
        /* <DEDUP_REMOVED lines=9> */
.L_x_465:
[----:B------:R-:W-:Y:S05]  /*1a950*/  BSYNC B1 ;  /* 0x0000000000017941 */ /* 0x000fea0003800000 */
.L_x_464:
        /* <DEDUP_REMOVED lines=9> */
.L_x_467:
[----:B------:R-:W-:Y:S05]  /*1a9f0*/  BSYNC B1 ;  /* 0x0000000000017941 */ /* 0x000fea0003800000 */
.L_x_466:
        /* <DEDUP_REMOVED lines=9> */
.L_x_469:
[----:B------:R-:W-:Y:S05]  /*1aa90*/  BSYNC B1 ;  /* 0x0000000000017941 */ /* 0x000fea0003800000 */
.L_x_468:
        /* <DEDUP_REMOVED lines=9> */
.L_x_471:
[----:B------:R-:W-:Y:S05]  /*1ab30*/  BSYNC B1 ;  /* 0x0000000000017941 */ /* 0x000fea0003800000 */
.L_x_470:
        /* <DEDUP_REMOVED lines=9> */
.L_x_473:
[----:B------:R-:W-:Y:S05]  /*1abd0*/  BSYNC B1 ;  /* 0x0000000000017941 */ /* 0x000fea0003800000 */
.L_x_472:
        /* <DEDUP_REMOVED lines=9> */
.L_x_475:
[----:B------:R-:W-:Y:S05]  /*1ac70*/  BSYNC B1 ;  /* 0x0000000000017941 */ /* 0x000fea0003800000 */
.L_x_474:
        /* <DEDUP_REMOVED lines=9> */
.L_x_477:
[----:B------:R-:W-:Y:S05]  /*1ad10*/  BSYNC B1 ;  /* 0x0000000000017941 */ /* 0x000fea0003800000 */
.L_x_476:
        /* <DEDUP_REMOVED lines=9> */
.L_x_479:
[----:B------:R-:W-:Y:S05]  /*1adb0*/  BSYNC B1 ;  /* 0x0000000000017941 */ /* 0x000fea0003800000 */
.L_x_478:
        /* <DEDUP_REMOVED lines=9> */
.L_x_481:
[----:B------:R-:W-:Y:S05]  /*1ae50*/  BSYNC B1 ;  /* 0x0000000000017941 */ /* 0x000fea0003800000 */
.L_x_480:
        /* <DEDUP_REMOVED lines=9> */
.L_x_483:
[----:B------:R-:W-:Y:S05]  /*1aef0*/  BSYNC B1 ;  /* 0x0000000000017941 */ /* 0x000fea0003800000 */
.L_x_482:
        /* <DEDUP_REMOVED lines=9> */
.L_x_485:
[----:B------:R-:W-:Y:S05]  /*1af90*/  BSYNC B1 ;  /* 0x0000000000017941 */ /* 0x000fea0003800000 */
.L_x_484:
        /* <DEDUP_REMOVED lines=9> */
.L_x_487:
[----:B------:R-:W-:Y:S05]  /*1b030*/  BSYNC B1 ;  /* 0x0000000000017941 */ /* 0x000fea0003800000 */
.L_x_486:
        /* <DEDUP_REMOVED lines=9> */
.L_x_489:
[----:B------:R-:W-:Y:S05]  /*1b0d0*/  BSYNC B1 ;  /* 0x0000000000017941 */ /* 0x000fea0003800000 */
.L_x_488:
        /* <DEDUP_REMOVED lines=9> */
.L_x_491:
[----:B------:R-:W-:Y:S05]  /*1b170*/  BSYNC B1 ;  /* 0x0000000000017941 */ /* 0x000fea0003800000 */
.L_x_490:
        /* <DEDUP_REMOVED lines=9> */
.L_x_493:
[----:B------:R-:W-:Y:S05]  /*1b210*/  BSYNC B1 ;  /* 0x0000000000017941 */ /* 0x000fea0003800000 */
.L_x_492:
        /* <DEDUP_REMOVED lines=9> */
.L_x_495:
[----:B------:R-:W-:Y:S05]  /*1b2b0*/  BSYNC B1 ;  /* 0x0000000000017941 */ /* 0x000fea0003800000 */
.L_x_494:
        /* <DEDUP_REMOVED lines=9> */
.L_x_497:
[----:B------:R-:W-:Y:S05]  /*1b350*/  BSYNC B1 ;  /* 0x0000000000017941 */ /* 0x000fea0003800000 */
.L_x_496:
        /* <DEDUP_REMOVED lines=9> */
.L_x_499:
[----:B------:R-:W-:Y:S05]  /*1b3f0*/  BSYNC B1 ;  /* 0x0000000000017941 */ /* 0x000fea0003800000 */
.L_x_498:
        /* <DEDUP_REMOVED lines=9> */
.L_x_501:
[----:B------:R-:W-:Y:S05]  /*1b490*/  BSYNC B1 ;  /* 0x0000000000017941 */ /* 0x000fea0003800000 */
.L_x_500:
        /* <DEDUP_REMOVED lines=9> */
.L_x_503:
[----:B------:R-:W-:Y:S05]  /*1b530*/  BSYNC B1 ;  /* 0x0000000000017941 */ /* 0x000fea0003800000 */
.L_x_502:
        /* <DEDUP_REMOVED lines=9> */
.L_x_505:
[----:B------:R-:W-:Y:S05]  /*1b5d0*/  BSYNC B1 ;  /* 0x0000000000017941 */ /* 0x000fea0003800000 */
.L_x_504:
        /* <DEDUP_REMOVED lines=9> */
.L_x_507:
[----:B------:R-:W-:Y:S05]  /*1b670*/  BSYNC B1 ;  /* 0x0000000000017941 */ /* 0x000fea0003800000 */
.L_x_506:
        /* <DEDUP_REMOVED lines=9> */
.L_x_509:
[----:B------:R-:W-:Y:S05]  /*1b710*/  BSYNC B1 ;  /* 0x0000000000017941 */ /* 0x000fea0003800000 */
.L_x_508:
        /* <DEDUP_REMOVED lines=9> */
.L_x_511:
[----:B------:R-:W-:Y:S05]  /*1b7b0*/  BSYNC B1 ;  /* 0x0000000000017941 */ /* 0x000fea0003800000 */
.L_x_510:
        /* <DEDUP_REMOVED lines=9> */
.L_x_513:
[----:B------:R-:W-:Y:S05]  /*1b850*/  BSYNC B1 ;  /* 0x0000000000017941 */ /* 0x000fea0003800000 */
.L_x_512:
        /* <DEDUP_REMOVED lines=9> */
.L_x_515:
[----:B------:R-:W-:Y:S05]  /*1b8f0*/  BSYNC B1 ;  /* 0x0000000000017941 */ /* 0x000fea0003800000 */
.L_x_514:
        /* <DEDUP_REMOVED lines=9> */
.L_x_517:
[----:B------:R-:W-:Y:S05]  /*1b990*/  BSYNC B1 ;  /* 0x0000000000017941 */ /* 0x000fea0003800000 */
.L_x_516:
        /* <DEDUP_REMOVED lines=9> */
.L_x_519:
[----:B------:R-:W-:Y:S05]  /*1ba30*/  BSYNC B1 ;  /* 0x0000000000017941 */ /* 0x000fea0003800000 */
.L_x_518:
        /* <DEDUP_REMOVED lines=9> */
.L_x_521:
[----:B------:R-:W-:Y:S05]  /*1bad0*/  BSYNC B1 ;  /* 0x0000000000017941 */ /* 0x000fea0003800000 */
.L_x_520:
        /* <DEDUP_REMOVED lines=9> */
.L_x_523:
[----:B------:R-:W-:Y:S05]  /*1bb70*/  BSYNC B1 ;  /* 0x0000000000017941 */ /* 0x000fea0003800000 */
.L_x_522:
        /* <DEDUP_REMOVED lines=9> */
.L_x_525:
[----:B------:R-:W-:Y:S05]  /*1bc10*/  BSYNC B1 ;  /* 0x0000000000017941 */ /* 0x000fea0003800000 */
.L_x_524:
        /* <DEDUP_REMOVED lines=9> */
.L_x_527:
[----:B------:R-:W-:Y:S05]  /*1bcb0*/  BSYNC B1 ;  /* 0x0000000000017941 */ /* 0x000fea0003800000 */
.L_x_526:
        /* <DEDUP_REMOVED lines=9> */
.L_x_529:
[----:B------:R-:W-:Y:S05]  /*1bd50*/  BSYNC B1 ;  /* 0x0000000000017941 */ /* 0x000fea0003800000 */
.L_x_528:
        /* <DEDUP_REMOVED lines=9> */
.L_x_531:
[----:B------:R-:W-:Y:S05]  /*1bdf0*/  BSYNC B1 ;  /* 0x0000000000017941 */ /* 0x000fea0003800000 */
.L_x_530:
        /* <DEDUP_REMOVED lines=9> */
.L_x_533:
[----:B------:R-:W-:Y:S05]  /*1be90*/  BSYNC B1 ;  /* 0x0000000000017941 */ /* 0x000fea0003800000 */
.L_x_532:
        /* <DEDUP_REMOVED lines=9> */
.L_x_535:
[----:B------:R-:W-:Y:S05]  /*1bf30*/  BSYNC B1 ;  /* 0x0000000000017941 */ /* 0x000fea0003800000 */
.L_x_534:
        /* <DEDUP_REMOVED lines=9> */
.L_x_537:
[----:B------:R-:W-:Y:S05]  /*1bfd0*/  BSYNC B1 ;  /* 0x0000000000017941 */ /* 0x000fea0003800000 */
.L_x_536:
[----:B0----5:R-:W-:Y:S01]  /*1bfe0*/  LOP3.LUT R3, R153, 0xffffe000, RZ, 0xc0, !PT ;  /* 0xffffe00099037812 */ /* 0x021fe200078ec0ff */
[----:B------:R-:W-:Y:S01]  /*1bff0*/  BSSY B1, `(.L_x_538) ;  /* 0x0000008000017945 */ /* 0x000fe20003800000 */
[----:B------:R-:W-:-:S03]  /*1c000*/  ISETP.GT.AND P2, PT, R0, 0xf8, P1 ;  /* 0x000000f80000780c */ /* 0x000fc60000f44270 */
[----:B-1--4-:R-:W-:-:S04]  /*1c010*/  FMUL R6, R3, R16 ;  /* 0x0000001003067220 */ /* 0x012fc80000400000 */
[----:B------:R-:W-:-:S05]  /*1c020*/  FFMA R149, R149, R2, R6 ;  /* 0x0000000295957223 */ /* 0x000fca0000000006 */
[----:B------:R-:W-:-:S05]  /*1c030*/  F2FP.TF32.F32.PACK_B R149, R149 ;  /* 0x00000095ff95723e */ /* 0x000fca00024050ff */
[----:B------:R0:W-:Y:S01]  /*1c040*/  @P0 STG.E desc[UR44][R8.64+0x3e4], R149 ;  /* 0x0003e49508000986 */ /* 0x0001e2000c10192c */
[----:B------:R-:W-:Y:S05]  /*1c050*/  @!P2 BRA `(.L_x_539) ;  /* 0x000000000004a947 */ /* 0x000fea0003800000 */
[----:B------:R1:W5:Y:S02]  /*1c060*/  LDG.E.LTC128B R153, desc[UR44][R12.64+0x3e0] ;  /* 0x0003e02c0c997981 */ /* 0x000364000c1e1920 */
.L_x_539:
[----:B------:R-:W-:Y:S05]  /*1c070*/  BSYNC B1 ;  /* 0x0000000000017941 */ /* 0x000fea0003800000 */
.L_x_538:
        /* <DEDUP_REMOVED lines=9> */
.L_x_541:
[----:B------:R-:W-:Y:S05]  /*1c110*/  BSYNC B1 ;  /* 0x0000000000017941 */ /* 0x000fea0003800000 */
.L_x_540:
[----:B------:R-:W-:Y:S05]  /*1c120*/  @!P1 BRA `(.L_x_542) ;  /* 0x00000050004c9947 */ /* 0x000fea0003800000 */
[----:B-----5:R-:W-:-:S05]  /*1c130*/  LOP3.LUT R153, R153, 0xffffe000, RZ, 0xc0, !PT ;  /* 0xffffe00099997812 */ /* 0x020fca00078ec0ff */
[----:B------:R-:W-:-:S04]  /*1c140*/  FMUL R0, R153, R16 ;  /* 0x0000001099007220 */ /* 0x000fc80000400000 */
[----:B------:R-:W-:-:S05]  /*1c150*/  FFMA R151, R151, R2, R0 ;  /* 0x0000000297977223 */ /* 0x000fca0000000000 */
[----:B------:R-:W-:-:S05]  /*1c160*/  F2FP.TF32.F32.PACK_B R151, R151 ;  /* 0x00000097ff97723e */ /* 0x000fca00024050ff */
[----:B------:R0:W-:Y:S01]  /*1c170*/  STG.E desc[UR44][R4.64+0x3e4], R151 ;  /* 0x0003e49704007986 */ /* 0x0001e2000c10192c */
[----:B------:R-:W-:Y:S05]  /*1c180*/  BRA `(.L_x_542) ;  /* 0x0000005000347947 */ /* 0x000fea0003800000 */
.L_x_35:
[----:B------:R-:W2:Y:S01]  /*1c190*/  LDL.LU R3, [R1] ;  /* 0x0000000001037983 */ /* 0x000ea20000300800 */
[----:B------:R-:W-:-:S03]  /*1c1a0*/  ULDC.64 UR4, c[0x0][0x5c0] ;  /* 0x0001700000047ab9 */ /* 0x000fc60000000a00 */
[----:B------:R-:W3:Y:S04]  /*1c1b0*/  LDL.LU R9, [R1+0x8] ;  /* 0x0000080001097983 */ /* 0x000ee80000300800 */
[----:B------:R-:W4:Y:S04]  /*1c1c0*/  LDL.LU R8, [R1+0x54] ;  /* 0x0000540001087983 */ /* 0x000f280000300800 */
[----:B------:R-:W5:Y:S04]  /*1c1d0*/  LDL.LU R235, [R1+0x8c] ;  /* 0x00008c0001eb7983 */ /* 0x000f680000300800 */
        /* <DEDUP_REMOVED lines=91> */
[----:B------:R-:W5:Y:S01]  /*1c790*/  LDL.LU R12, [R1+0x1fc] ;  /* 0x0001fc00010c7983 */ /* 0x000f620000300800 */
[----:B--2---:R-:W-:Y:S01]  /*1c7a0*/  FMUL R3, R3, R2 ;  /* 0x0000000203037220 */ /* 0x004fe20000400000 */
[----:B------:R-:W-:-:S02]  /*1c7b0*/  LEA R4, P0, R6, UR4, 0x2 ;  /* 0x0000000406047c11 */ /* 0x000fc4000f8010ff */
[----:B------:R-:W2:Y:S02]  /*1c7c0*/  LDL.LU R7, [R1+0x4] ;  /* 0x0000040001077983 */ /* 0x000ea40000300800 */
[----:B------:R-:W-:Y:S02]  /*1c7d0*/  LEA.HI.X R5, R6, UR5, R10, 0x2, P0 ;  /* 0x0000000506057c11 */ /* 0x000fe400080f140a */
[----:B------:R-:W-:Y:S01]  /*1c7e0*/  F2FP.TF32.F32.PACK_B R3, R3 ;  /* 0x00000003ff03723e */ /* 0x000fe200024050ff */
[----:B------:R-:W5:Y:S01]  /*1c7f0*/  LDL.LU R10, [R1+0x5c] ;  /* 0x00005c00010a7983 */ /* 0x000f620000300800 */
[----:B------:R-:W-:-:S03]  /*1c800*/  ISETP.GT.AND P0, PT, R0, 0x1, P3 ;  /* 0x000000010000780c */ /* 0x000fc60001f04270 */
[----:B------:R2:W-:Y:S01]  /*1c810*/  @P1 STG.E desc[UR44][R4.64], R3 ;  /* 0x0000000304001986 */ /* 0x0005e2000c10192c */
[----:B------:R-:W-:Y:S01]  /*1c820*/  ISETP.GT.AND P2, PT, R158, 0x8, PT ;  /* 0x000000089e00780c */ /* 0x000fe20003f44270 */
[----:B--2---:R-:W-:-:S05]  /*1c830*/  FMUL R3, R7, R2 ;  /* 0x0000000207037220 */ /* 0x004fca0000400000 */
[----:B------:R-:W-:-:S05]  /*1c840*/  F2FP.TF32.F32.PACK_B R3, R3 ;  /* 0x00000003ff03723e */ /* 0x000fca00024050ff */
[----:B------:R0:W-:Y:S04]  /*1c850*/  @P0 STG.E desc[UR44][R4.64+0x4], R3 ;  /* 0x0000040304000986 */ /* 0x0001e8000c10192c */
[----:B0-----:R-:W2:Y:S01]  /*1c860*/  LDL.LU R3, [R1+0xc] ;  /* 0x00000c0001037983 */ /* 0x001ea20000300800 */
[----:B------:R-:W-:Y:S01]  /*1c870*/  USHF.L.U32 UR5, UR8, 0x5, URZ ;  /* 0x0000000508057899 */ /* 0x000fe2000800063f */
[----:B------:R-:W-:Y:S01]  /*1c880*/  ISETP.GT.AND P0, PT, R0, RZ, P2 ;  /* 0x000000ff0000720c */ /* 0x000fe20001704270 */
[----:B------:R-:W-:Y:S01]  /*1c890*/  USHF.L.U64.HI UR4, UR8, 0x5, UR9 ;  /* 0x0000000508047899 */ /* 0x000fe20008010209 */
[----:B---3--:R-:W-:-:S03]  /*1c8a0*/  FMUL R9, R9, R2 ;  /* 0x0000000209097220 */ /* 0x008fc60000400000 */
[----:B------:R-:W-:Y:S02]  /*1c8b0*/  IADD3 R6, P1, R4, UR5, RZ ;  /* 0x0000000504067c10 */ /* 0x000fe4000ff3e0ff */
[----:B------:R-:W-:Y:S02]  /*1c8c0*/  F2FP.TF32.F32.PACK_B R9, R9 ;  /* 0x00000009ff09723e */ /* 0x000fe400024050ff */
[----:B------:R-:W-:-:S05]  /*1c8d0*/  IADD3.X R7, R5, UR4, RZ, P1, !PT ;  /* 0x0000000405077c10 */ /* 0x000fca0008ffe4ff */
[----:B------:R0:W-:Y:S01]  /*1c8e0*/  @P0 STG.E desc[UR44][R6.64], R9 ;  /* 0x0000000906000986 */ /* 0x0001e2000c10192c */
[----:B------:R-:W-:-:S03]  /*1c8f0*/  ISETP.GT.AND P0, PT, R0, 0x1, P2 ;  /* 0x000000010000780c */ /* 0x000fc60001704270 */
[----:B0-----:R-:W3:Y:S01]  /*1c900*/  LDL.LU R9, [R1+0x60] ;  /* 0x0000600001097983 */ /* 0x001ee20000300800 */
[----:B--2---:R-:W-:-:S05]  /*1c910*/  FMUL R3, R3, R2 ;  /* 0x0000000203037220 */ /* 0x004fca0000400000 */
[----:B------:R-:W-:-:S05]  /*1c920*/  F2FP.TF32.F32.PACK_B R3, R3 ;  /* 0x00000003ff03723e */ /* 0x000fca00024050ff */
[----:B------:R0:W-:Y:S04]  /*1c930*/  @P0 STG.E desc[UR44][R6.64+0x4], R3 ;  /* 0x0000040306000986 */ /* 0x0001e8000c10192c */
[----:B0-----:R-:W2:Y:S01]  /*1c940*/  LDL.LU R3, [R1+0x10] ;  /* 0x0000100001037983 */ /* 0x001ea20000300800 */
[----:B------:R-:W-:Y:S01]  /*1c950*/  ISETP.GT.AND P0, PT, R0, 0x8, P3 ;  /* 0x000000080000780c */ /* 0x000fe20001f04270 */
[----:B--2---:R-:W-:-:S05]  /*1c960*/  FMUL R3, R3, R2 ;  /* 0x0000000203037220 */ /* 0x004fca0000400000 */
[----:B------:R-:W-:-:S07]  /*1c970*/  F2FP.TF32.F32.PACK_B R3, R3 ;  /* 0x00000003ff03723e */ /* 0x000fce00024050ff */
        /* <DEDUP_REMOVED lines=82> */
[C---:B------:R-:W-:Y:S02]  /*1cea0*/  ISETP.GT.AND P1, PT, R0.reuse, 0x29, P3 ;  /* 0x000000290000780c */ /* 0x040fe40001f24270 */
[----:B------:R-:W-:Y:S01]  /*1ceb0*/  ISETP.GT.AND P0, PT, R0, 0x28, P2 ;  /* 0x000000280000780c */ /* 0x000fe20001704270 */
[----:B----4-:R-:W-:-:S05]  /*1cec0*/  FMUL R8, R8, R2 ;  /* 0x0000000208087220 */ /* 0x010fca0000400000 */
[----:B------:R-:W-:-:S05]  /*1ced0*/  F2FP.TF32.F32.PACK_B R8, R8 ;  /* 0x00000008ff08723e */ /* 0x000fca00024050ff */
[----:B------:R0:W-:Y:S04]  /*1cee0*/  @P1 STG.E desc[UR44][R4.64+0xa4], R8 ;  /* 0x0000a40804001986 */ /* 0x0001e8000c10192c */
[----:B0-----:R-:W4:Y:S01]  /*1cef0*/  LDL.LU R8, [R1+0x64] ;  /* 0x0000640001087983 */ /* 0x001f220000300800 */
[----:B--2---:R-:W-:-:S05]  /*1cf00*/  FMUL R3, R3, R2 ;  /* 0x0000000203037220 */ /* 0x004fca0000400000 */
[----:B------:R-:W-:-:S05]  /*1cf10*/  F2FP.TF32.F32.PACK_B R3, R3 ;  /* 0x00000003ff03723e */ /* 0x000fca00024050ff */
[----:B------:R0:W-:Y:S04]  /*1cf20*/  @P0 STG.E desc[UR44][R6.64+0xa0], R3 ;  /* 0x0000a00306000986 */ /* 0x0001e8000c10192c */
[----:B0-----:R-:W2:Y:S01]  /*1cf30*/  LDL.LU R3, [R1+0x68] ;  /* 0x0000680001037983 */ /* 0x001ea20000300800 */
[C---:B------:R-:W-:Y:S02]  /*1cf40*/  ISETP.GT.AND P1, PT, R0.reuse, 0x29, P2 ;  /* 0x000000290000780c */ /* 0x040fe40001724270 */
[----:B------:R-:W-:Y:S01]  /*1cf50*/  ISETP.GT.AND P4, PT, R0, 0x30, P3 ;  /* 0x000000300000780c */ /* 0x000fe20001f84270 */
[-C--:B-----5:R-:W-:Y:S01]  /*1cf60*/  FMUL R10, R10, R2.reuse ;  /* 0x000000020a0a7220 */ /* 0x0a0fe20000400000 */
[C---:B------:R-:W-:Y:S01]  /*1cf70*/  ISETP.GT.AND P5, PT, R0.reuse, 0x31, P3 ;  /* 0x000000310000780c */ /* 0x040fe20001fa4270 */
[-C--:B---3--:R-:W-:Y:S01]  /*1cf80*/  FMUL R9, R9, R2.reuse ;  /* 0x0000000209097220 */ /* 0x088fe20000400000 */
[----:B------:R-:W-:Y:S01]  /*1cf90*/  ISETP.GT.AND P0, PT, R0, 0x30, P2 ;  /* 0x000000300000780c */ /* 0x000fe20001704270 */
[----:B----4-:R-:W-:Y:S01]  /*1cfa0*/  FMUL R8, R8, R2 ;  /* 0x0000000208087220 */ /* 0x010fe20000400000 */
[----:B------:R-:W-:-:S02]  /*1cfb0*/  F2FP.TF32.F32.PACK_B R10, R10 ;  /* 0x0000000aff0a723e */ /* 0x000fc400024050ff */
[----:B------:R-:W-:Y:S02]  /*1cfc0*/  F2FP.TF32.F32.PACK_B R9, R9 ;  /* 0x00000009ff09723e */ /* 0x000fe400024050ff */
[----:B------:R-:W-:Y:S01]  /*1cfd0*/  F2FP.TF32.F32.PACK_B R8, R8 ;  /* 0x00000008ff08723e */ /* 0x000fe200024050ff */
[----:B------:R0:W-:Y:S04]  /*1cfe0*/  @P1 STG.E desc[UR44][R6.64+0xa4], R10 ;  /* 0x0000a40a06001986 */ /* 0x0001e8000c10192c */
[----:B------:R1:W-:Y:S04]  /*1cff0*/  @P4 STG.E desc[UR44][R4.64+0xc0], R9 ;  /* 0x0000c00904004986 */ /* 0x0003e8000c10192c */
[----:B------:R3:W-:Y:S04]  /*1d000*/  @P5 STG.E desc[UR44][R4.64+0xc4], R8 ;  /* 0x0000c40804005986 */ /* 0x0007e8000c10192c */
[----:B0-----:R-:W4:Y:S04]  /*1d010*/  LDL.LU R10, [R1+0x6c] ;  /* 0x00006c00010a7983 */ /* 0x001f280000300800 */
[----:B-1----:R-:W5:Y:S04]  /*1d020*/  LDL.LU R9, [R1+0x70] ;  /* 0x0000700001097983 */ /* 0x002f680000300800 */
[----:B---3--:R-:W3:Y:S01]  /*1d030*/  LDL.LU R8, [R1+0x78] ;  /* 0x0000780001087983 */ /* 0x008ee20000300800 */
[----:B--2---:R-:W-:-:S05]  /*1d040*/  FMUL R3, R3, R2 ;  /* 0x0000000203037220 */ /* 0x004fca0000400000 */
[----:B------:R-:W-:-:S05]  /*1d050*/  F2FP.TF32.F32.PACK_B R3, R3 ;  /* 0x00000003ff03723e */ /* 0x000fca00024050ff */
[----:B------:R0:W-:Y:S04]  /*1d060*/  @P0 STG.E desc[UR44][R6.64+0xc0], R3 ;  /* 0x0000c00306000986 */ /* 0x0001e8000c10192c */
[----:B0-----:R-:W2:Y:S01]  /*1d070*/  LDL.LU R3, [R1+0x74] ;  /* 0x0000740001037983 */ /* 0x001ea20000300800 */
[C---:B------:R-:W-:Y:S02]  /*1d080*/  ISETP.GT.AND P1, PT, R0.reuse, 0x31, P2 ;  /* 0x000000310000780c */ /* 0x040fe40001724270 */
[----:B------:R-:W-:Y:S01]  /*1d090*/  ISETP.GT.AND P4, PT, R0, 0x38, P3 ;  /* 0x000000380000780c */ /* 0x000fe20001f84270 */
[-C--:B----4-:R-:W-:Y:S01]  /*1d0a0*/  FMUL R10, R10, R2.reuse ;  /* 0x000000020a0a7220 */ /* 0x090fe20000400000 */
[C---:B------:R-:W-:Y:S01]  /*1d0b0*/  ISETP.GT.AND P5, PT, R0.reuse, 0x39, P3 ;  /* 0x000000390000780c */ /* 0x040fe20001fa4270 */
[----:B-----5:R-:W-:Y:S01]  /*1d0c0*/  FMUL R9, R9, R2 ;  /* 0x0000000209097220 */ /* 0x020fe20000400000 */
[----:B------:R-:W-:-:S02]  /*1d0d0*/  ISETP.GT.AND P0, PT, R0, 0x38, P2 ;  /* 0x000000380000780c */ /* 0x000fc40001704270 */
[----:B------:R-:W-:Y:S01]  /*1d0e0*/  F2FP.TF32.F32.PACK_B R10, R10 ;  /* 0x0000000aff0a723e */ /* 0x000fe200024050ff */
[----:B---3--:R-:W-:Y:S01]  /*1d0f0*/  FMUL R8, R8, R2 ;  /* 0x0000000208087220 */ /* 0x008fe20000400000 */
[----:B------:R-:W-:-:S03]  /*1d100*/  F2FP.TF32.F32.PACK_B R9, R9 ;  /* 0x00000009ff09723e */ /* 0x000fc600024050ff */
[----:B------:R0:W-:Y:S01]  /*1d110*/  @P1 STG.E desc[UR44][R6.64+0xc4], R10 ;  /* 0x0000c40a06001986 */ /* 0x0001e2000c10192c */
[----:B------:R-:W-:-:S03]  /*1d120*/  F2FP.TF32.F32.PACK_B R8, R8 ;  /* 0x00000008ff08723e */ /* 0x000fc600024050ff */
[----:B------:R1:W-:Y:S04]  /*1d130*/  @P4 STG.E desc[UR44][R4.64+0xe0], R9 ;  /* 0x0000e00904004986 */ /* 0x0003e8000c10192c */
[----:B0-----:R-:W3:Y:S04]  /*1d140*/  LDL.LU R10, [R1+0x80] ;  /* 0x00008000010a7983 */ /* 0x001ee80000300800 */
[----:B-1----:R-:W4:Y:S01]  /*1d150*/  LDL.LU R9, [R1+0x84] ;  /* 0x0000840001097983 */ /* 0x002f220000300800 */
[----:B--2---:R-:W-:-:S05]  /*1d160*/  FMUL R3, R3, R2 ;  /* 0x0000000203037220 */ /* 0x004fca0000400000 */
[----:B------:R-:W-:-:S05]  /*1d170*/  F2FP.TF32.F32.PACK_B R3, R3 ;  /* 0x00000003ff03723e */ /* 0x000fca00024050ff */
[----:B------:R0:W-:Y:S04]  /*1d180*/  @P5 STG.E desc[UR44][R4.64+0xe4], R3 ;  /* 0x0000e40304005986 */ /* 0x0001e8000c10192c */
[----:B------:R1:W-:Y:S04]  /*1d190*/  @P0 STG.E desc[UR44][R6.64+0xe0], R8 ;  /* 0x0000e00806000986 */ /* 0x0003e8000c10192c */
[----:B0-----:R-:W2:Y:S04]  /*1d1a0*/  LDL.LU R3, [R1+0x7c] ;  /* 0x00007c0001037983 */ /* 0x001ea80000300800 */
[----:B-1----:R-:W5:Y:S01]  /*1d1b0*/  LDL.LU R8, [R1+0x88] ;  /* 0x0000880001087983 */ /* 0x002f620000300800 */
[----:B------:R-:W-:-:S02]  /*1d1c0*/  ISETP.GT.AND P1, PT, R0, 0x39, P2 ;  /* 0x000000390000780c */ /* 0x000fc40001724270 */
[----:B------:R-:W-:Y:S01]  /*1d1d0*/  ISETP.GT.AND P4, PT, R0, 0x40, P3 ;  /* 0x000000400000780c */ /* 0x000fe20001f84270 */
[-C--:B---3--:R-:W-:Y:S01]  /*1d1e0*/  FMUL R10, R10, R2.reuse ;  /* 0x000000020a0a7220 */ /* 0x088fe20000400000 */
[C---:B------:R-:W-:Y:S02]  /*1d1f0*/  ISETP.GT.AND P5, PT, R0.reuse, 0x41, P3 ;  /* 0x000000410000780c */ /* 0x040fe40001fa4270 */
[----:B------:R-:W-:Y:S01]  /*1d200*/  ISETP.GT.AND P0, PT, R0, 0x40, P2 ;  /* 0x000000400000780c */ /* 0x000fe20001704270 */
[----:B----4-:R-:W-:Y:S01]  /*1d210*/  FMUL R9, R9, R2 ;  /* 0x0000000209097220 */ /* 0x010fe20000400000 */
[----:B------:R-:W-:-:S04]  /*1d220*/  F2FP.TF32.F32.PACK_B R10, R10 ;  /* 0x0000000aff0a723e */ /* 0x000fc800024050ff */
[----:B------:R-:W-:Y:S01]  /*1d230*/  F2FP.TF32.F32.PACK_B R9, R9 ;  /* 0x00000009ff09723e */ /* 0x000fe200024050ff */
[-C--:B------:R-:W-:Y:S01]  /*1d240*/  FMUL R11, R11, R2.reuse ;  /* 0x000000020b0b7220 */ /* 0x080fe20000400000 */
[----:B------:R-:W-:-:S04]  /*1d250*/  FMUL R13, R13, R2 ;  /* 0x000000020d0d7220 */ /* 0x000fc80000400000 */
[----:B------:R-:W-:Y:S02]  /*1d260*/  F2FP.TF32.F32.PACK_B R11, R11 ;  /* 0x0000000bff0b723e */ /* 0x000fe400024050ff */
[----:B------:R-:W-:Y:S01]  /*1d270*/  F2FP.TF32.F32.PACK_B R13, R13 ;  /* 0x0000000dff0d723e */ /* 0x000fe200024050ff */
[----:B------:R-:W-:-:S05]  /*1d280*/  FMUL R15, R15, R2 ;  /* 0x000000020f0f7220 */ /* 0x000fca0000400000 */
[----:B------:R-:W-:Y:S01]  /*1d290*/  F2FP.TF32.F32.PACK_B R15, R15 ;  /* 0x0000000fff0f723e */ /* 0x000fe200024050ff */
[----:B------:R-:W-:-:S05]  /*1d2a0*/  FMUL R19, R19, R2 ;  /* 0x0000000213137220 */ /* 0x000fca0000400000 */
[----:B------:R-:W-:Y:S01]  /*1d2b0*/  F2FP.TF32.F32.PACK_B R19, R19 ;  /* 0x00000013ff13723e */ /* 0x000fe200024050ff */
[-C--:B--2---:R-:W-:Y:S01]  /*1d2c0*/  FMUL R3, R3, R2.reuse ;  /* 0x0000000203037220 */ /* 0x084fe20000400000 */
[----:B-----5:R-:W-:-:S04]  /*1d2d0*/  FMUL R8, R8, R2 ;  /* 0x0000000208087220 */ /* 0x020fc80000400000 */
[----:B------:R-:W-:Y:S02]  /*1d2e0*/  F2FP.TF32.F32.PACK_B R3, R3 ;  /* 0x00000003ff03723e */ /* 0x000fe400024050ff */
[----:B------:R-:W-:-:S03]  /*1d2f0*/  F2FP.TF32.F32.PACK_B R8, R8 ;  /* 0x00000008ff08723e */ /* 0x000fc600024050ff */
[----:B------:R0:W-:Y:S01]  /*1d300*/  @P1 STG.E desc[UR44][R6.64+0xe4], R3 ;  /* 0x0000e40306001986 */ /* 0x0001e2000c10192c */
[----:B------:R-:W-:-:S03]  /*1d310*/  ISETP.GT.AND P1, PT, R0, 0x41, P2 ;  /* 0x000000410000780c */ /* 0x000fc60001724270 */
[----:B------:R-:W-:Y:S01]  /*1d320*/  @P4 STG.E desc[UR44][R4.64+0x100], R10 ;  /* 0x0001000a04004986 */ /* 0x000fe2000c10192c */
[----:B------:R-:W-:-:S03]  /*1d330*/  ISETP.GT.AND P4, PT, R0, 0x48, P3 ;  /* 0x000000480000780c */ /* 0x000fc60001f84270 */
[----:B------:R-:W-:Y:S01]  /*1d340*/  @P5 STG.E desc[UR44][R4.64+0x104], R9 ;  /* 0x0001040904005986 */ /* 0x000fe2000c10192c */
[----:B0-----:R-:W-:-:S03]  /*1d350*/  FMUL R3, R235, R2 ;  /* 0x00000002eb037220 */ /* 0x001fc60000400000 */
[----:B------:R0:W-:Y:S02]  /*1d360*/  @P0 STG.E desc[UR44][R6.64+0x100], R8 ;  /* 0x0001000806000986 */ /* 0x0001e4000c10192c */
[----:B------:R-:W-:Y:S01]  /*1d370*/  F2FP.TF32.F32.PACK_B R3, R3 ;  /* 0x00000003ff03723e */ /* 0x000fe200024050ff */
[----:B0-----:R-:W-:Y:S01]  /*1d380*/  FMUL R8, R234, R2 ;  /* 0x00000002ea087220 */ /* 0x001fe20000400000 */
[----:B------:R-:W-:-:S04]  /*1d390*/  ISETP.GT.AND P5, PT, R0, 0x49, P3 ;  /* 0x000000490000780c */ /* 0x000fc80001fa4270 */
[----:B------:R-:W-:Y:S01]  /*1d3a0*/  F2FP.TF32.F32.PACK_B R8, R8 ;  /* 0x00000008ff08723e */ /* 0x000fe200024050ff */
[----:B------:R0:W-:Y:S01]  /*1d3b0*/  @P1 STG.E desc[UR44][R6.64+0x104], R3 ;  /* 0x0001040306001986 */ /* 0x0001e2000c10192c */
[C---:B------:R-:W-:Y:S01]  /*1d3c0*/  ISETP.GT.AND P0, PT, R0.reuse, 0x48, P2 ;  /* 0x000000480000780c */ /* 0x040fe20001704270 */
[-C--:B------:R-:W-:Y:S01]  /*1d3d0*/  FMUL R9, R233, R2.reuse ;  /* 0x00000002e9097220 */ /* 0x080fe20000400000 */
[C---:B------:R-:W-:Y:S01]  /*1d3e0*/  ISETP.GT.AND P1, PT, R0.reuse, 0x49, P2 ;  /* 0x000000490000780c */ /* 0x040fe20001724270 */
[----:B------:R-:W-:Y:S01]  /*1d3f0*/  @P4 STG.E desc[UR44][R4.64+0x120], R8 ;  /* 0x0001200804004986 */ /* 0x000fe2000c10192c */
[----:B------:R-:W-:Y:S01]  /*1d400*/  ISETP.GT.AND P4, PT, R0, 0x50, P3 ;  /* 0x000000500000780c */ /* 0x000fe20001f84270 */
[----:B------:R-:W-:Y:S01]  /*1d410*/  FMUL R10, R232, R2 ;  /* 0x00000002e80a7220 */ /* 0x000fe20000400000 */
[----:B------:R-:W-:-:S04]  /*1d420*/  F2FP.TF32.F32.PACK_B R9, R9 ;  /* 0x00000009ff09723e */ /* 0x000fc800024050ff */
[----:B------:R-:W-:Y:S01]  /*1d430*/  F2FP.TF32.F32.PACK_B R10, R10 ;  /* 0x0000000aff0a723e */ /* 0x000fe200024050ff */
[----:B------:R1:W-:Y:S01]  /*1d440*/  @P5 STG.E desc[UR44][R4.64+0x124], R9 ;  /* 0x0001240904005986 */ /* 0x0003e2000c10192c */
[----:B------:R-:W-:-:S03]  /*1d450*/  ISETP.GT.AND P5, PT, R0, 0x51, P3 ;  /* 0x000000510000780c */ /* 0x000fc60001fa4270 */
[----:B------:R-:W-:Y:S01]  /*1d460*/  @P0 STG.E desc[UR44][R6.64+0x120], R10 ;  /* 0x0001200a06000986 */ /* 0x000fe2000c10192c */
[----:B------:R-:W-:-:S03]  /*1d470*/  ISETP.GT.AND P0, PT, R0, 0x50, P2 ;  /* 0x000000500000780c */ /* 0x000fc60001704270 */
[----:B------:R2:W-:Y:S01]  /*1d480*/  @P1 STG.E desc[UR44][R6.64+0x124], R11 ;  /* 0x0001240b06001986 */ /* 0x0005e2000c10192c */
[C---:B------:R-:W-:Y:S01]  /*1d490*/  ISETP.GT.AND P1, PT, R0.reuse, 0x51, P2 ;  /* 0x000000510000780c */ /* 0x040fe20001724270 */
[-C--:B0-----:R-:W-:Y:S02]  /*1d4a0*/  FMUL R3, R231, R2.reuse ;  /* 0x00000002e7037220 */ /* 0x081fe40000400000 */
[----:B------:R0:W-:Y:S01]  /*1d4b0*/  @P4 STG.E desc[UR44][R4.64+0x140], R13 ;  /* 0x0001400d04004986 */ /* 0x0001e2000c10192c */
[----:B------:R-:W-:Y:S01]  /*1d4c0*/  ISETP.GT.AND P4, PT, R0, 0x58, P3 ;  /* 0x000000580000780c */ /* 0x000fe20001f84270 */
[-C--:B-1----:R-:W-:Y:S01]  /*1d4d0*/  FMUL R9, R230, R2.reuse ;  /* 0x00000002e6097220 */ /* 0x082fe20000400000 */
[----:B------:R-:W-:Y:S01]  /*1d4e0*/  F2FP.TF32.F32.PACK_B R3, R3 ;  /* 0x00000003ff03723e */ /* 0x000fe200024050ff */
[----:B--2---:R-:W-:-:S03]  /*1d4f0*/  FMUL R11, R229, R2 ;  /* 0x00000002e50b7220 */ /* 0x004fc60000400000 */
[----:B------:R-:W-:Y:S01]  /*1d500*/  F2FP.TF32.F32.PACK_B R9, R9 ;  /* 0x00000009ff09723e */ /* 0x000fe200024050ff */
[----:B------:R-:W-:Y:S01]  /*1d510*/  @P5 STG.E desc[UR44][R4.64+0x144], R15 ;  /* 0x0001440f04005986 */ /* 0x000fe2000c10192c */
[----:B------:R-:W-:-:S03]  /*1d520*/  F2FP.TF32.F32.PACK_B R11, R11 ;  /* 0x0000000bff0b723e */ /* 0x000fc600024050ff */
[----:B------:R1:W-:Y:S01]  /*1d530*/  @P0 STG.E desc[UR44][R6.64+0x140], R3 ;  /* 0x0001400306000986 */ /* 0x0003e2000c10192c */
[C---:B------:R-:W-:Y:S02]  /*1d540*/  ISETP.GT.AND P5, PT, R0.reuse, 0x59, P3 ;  /* 0x000000590000780c */ /* 0x040fe40001fa4270 */
[C---:B------:R-:W-:Y:S01]  /*1d550*/  ISETP.GT.AND P0, PT, R0.reuse, 0x58, P2 ;  /* 0x000000580000780c */ /* 0x040fe20001704270 */
[----:B------:R2:W-:Y:S01]  /*1d560*/  @P1 STG.E desc[UR44][R6.64+0x144], R9 ;  /* 0x0001440906001986 */ /* 0x0005e2000c10192c */
[----:B------:R-:W-:Y:S01]  /*1d570*/  ISETP.GT.AND P1, PT, R0, 0x59, P2 ;  /* 0x000000590000780c */ /* 0x000fe20001724270 */
[-C--:B0-----:R-:W-:Y:S02]  /*1d580*/  FMUL R13, R228, R2.reuse ;  /* 0x00000002e40d7220 */ /* 0x081fe40000400000 */
[----:B------:R0:W-:Y:S01]  /*1d590*/  @P4 STG.E desc[UR44][R4.64+0x160], R11 ;  /* 0x0001600b04004986 */ /* 0x0001e2000c10192c */
[----:B------:R-:W-:Y:S01]  /*1d5a0*/  ISETP.GT.AND P4, PT, R0, 0x60, P3 ;  /* 0x000000600000780c */ /* 0x000fe20001f84270 */
[-C--:B-1----:R-:W-:Y:S01]  /*1d5b0*/  FMUL R3, R227, R2.reuse ;  /* 0x00000002e3037220 */ /* 0x082fe20000400000 */
[----:B------:R-:W-:Y:S01]  /*1d5c0*/  F2FP.TF32.F32.PACK_B R13, R13 ;  /* 0x0000000dff0d723e */ /* 0x000fe200024050ff */
[----:B--2---:R-:W-:-:S03]  /*1d5d0*/  FMUL R9, R226, R2 ;  /* 0x00000002e2097220 */ /* 0x004fc60000400000 */
[----:B------:R-:W-:Y:S01]  /*1d5e0*/  F2FP.TF32.F32.PACK_B R3, R3 ;  /* 0x00000003ff03723e */ /* 0x000fe200024050ff */
[----:B------:R1:W-:Y:S01]  /*1d5f0*/  @P5 STG.E desc[UR44][R4.64+0x164], R13 ;  /* 0x0001640d04005986 */ /* 0x0003e2000c10192c */
[----:B------:R-:W-:-:S03]  /*1d600*/  F2FP.TF32.F32.PACK_B R9, R9 ;  /* 0x00000009ff09723e */ /* 0x000fc600024050ff */
[----:B------:R-:W-:Y:S01]  /*1d610*/  @P0 STG.E desc[UR44][R6.64+0x160], R19 ;  /* 0x0001601306000986 */ /* 0x000fe2000c10192c */
[C---:B------:R-:W-:Y:S02]  /*1d620*/  ISETP.GT.AND P5, PT, R0.reuse, 0x61, P3 ;  /* 0x000000610000780c */ /* 0x040fe40001fa4270 */
[C---:B------:R-:W-:Y:S01]  /*1d630*/  ISETP.GT.AND P0, PT, R0.reuse, 0x60, P2 ;  /* 0x000000600000780c */ /* 0x040fe20001704270 */
[----:B------:R2:W-:Y:S01]  /*1d640*/  @P1 STG.E desc[UR44][R6.64+0x164], R3 ;  /* 0x0001640306001986 */ /* 0x0005e2000c10192c */
[C---:B------:R-:W-:Y:S01]  /*1d650*/  ISETP.GT.AND P1, PT, R0.reuse, 0x61, P2 ;  /* 0x000000610000780c */ /* 0x040fe20001724270 */
[-C--:B0-----:R-:W-:Y:S02]  /*1d660*/  FMUL R11, R225, R2.reuse ;  /* 0x00000002e10b7220 */ /* 0x081fe40000400000 */
[----:B------:R0:W-:Y:S01]  /*1d670*/  @P4 STG.E desc[UR44][R4.64+0x180], R9 ;  /* 0x0001800904004986 */ /* 0x0001e2000c10192c */
[----:B------:R-:W-:Y:S01]  /*1d680*/  ISETP.GT.AND P4, PT, R0, 0x68, P3 ;  /* 0x000000680000780c */ /* 0x000fe20001f84270 */
[-C--:B------:R-:W-:Y:S01]  /*1d690*/  FMUL R15, R224, R2.reuse ;  /* 0x00000002e00f7220 */ /* 0x080fe20000400000 */
[-C--:B-1----:R-:W-:Y:S01]  /*1d6a0*/  FMUL R13, R223, R2.reuse ;  /* 0x00000002df0d7220 */ /* 0x082fe20000400000 */
[----:B------:R-:W-:Y:S01]  /*1d6b0*/  F2FP.TF32.F32.PACK_B R11, R11 ;  /* 0x0000000bff0b723e */ /* 0x000fe200024050ff */
[----:B--2---:R-:W-:-:S02]  /*1d6c0*/  FMUL R3, R222, R2 ;  /* 0x00000002de037220 */ /* 0x004fc40000400000 */
[----:B------:R-:W-:Y:S02]  /*1d6d0*/  F2FP.TF32.F32.PACK_B R15, R15 ;  /* 0x0000000fff0f723e */ /* 0x000fe400024050ff */
[----:B------:R-:W-:Y:S02]  /*1d6e0*/  F2FP.TF32.F32.PACK_B R13, R13 ;  /* 0x0000000dff0d723e */ /* 0x000fe400024050ff */
[----:B------:R-:W-:Y:S01]  /*1d6f0*/  F2FP.TF32.F32.PACK_B R3, R3 ;  /* 0x00000003ff03723e */ /* 0x000fe200024050ff */
[----:B------:R1:W-:Y:S01]  /*1d700*/  @P5 STG.E desc[UR44][R4.64+0x184], R11 ;  /* 0x0001840b04005986 */ /* 0x0003e2000c10192c */
[----:B------:R-:W-:-:S03]  /*1d710*/  ISETP.GT.AND P5, PT, R0, 0x69, P3 ;  /* 0x000000690000780c */ /* 0x000fc60001fa4270 */
[----:B------:R-:W-:Y:S01]  /*1d720*/  @P0 STG.E desc[UR44][R6.64+0x180], R15 ;  /* 0x0001800f06000986 */ /* 0x000fe2000c10192c */
[C---:B------:R-:W-:Y:S01]  /*1d730*/  ISETP.GT.AND P0, PT, R0.reuse, 0x68, P2 ;  /* 0x000000680000780c */ /* 0x040fe20001704270 */
[-C--:B0-----:R-:W-:Y:S02]  /*1d740*/  FMUL R9, R221, R2.reuse ;  /* 0x00000002dd097220 */ /* 0x081fe40000400000 */
[----:B------:R0:W-:Y:S01]  /*1d750*/  @P1 STG.E desc[UR44][R6.64+0x184], R13 ;  /* 0x0001840d06001986 */ /* 0x0001e2000c10192c */
[----:B------:R-:W-:Y:S01]  /*1d760*/  ISETP.GT.AND P1, PT, R0, 0x69, P2 ;  /* 0x000000690000780c */ /* 0x000fe20001724270 */
[-C--:B------:R-:W-:Y:S02]  /*1d770*/  FMUL R19, R220, R2.reuse ;  /* 0x00000002dc137220 */ /* 0x080fe40000400000 */
[----:B------:R2:W-:Y:S01]  /*1d780*/  @P4 STG.E desc[UR44][R4.64+0x1a0], R3 ;  /* 0x0001a00304004986 */ /* 0x0005e2000c10192c */
[----:B------:R-:W-:Y:S01]  /*1d790*/  ISETP.GT.AND P4, PT, R0, 0x70, P3 ;  /* 0x000000700000780c */ /* 0x000fe20001f84270 */
[----:B-1----:R-:W-:Y:S01]  /*1d7a0*/  FMUL R11, R219, R2 ;  /* 0x00000002db0b7220 */ /* 0x002fe20000400000 */
[----:B------:R-:W-:-:S02]  /*1d7b0*/  F2FP.TF32.F32.PACK_B R9, R9 ;  /* 0x00000009ff09723e */ /* 0x000fc400024050ff */
[----:B------:R-:W-:Y:S01]  /*1d7c0*/  F2FP.TF32.F32.PACK_B R19, R19 ;  /* 0x00000013ff13723e */ /* 0x000fe200024050ff */
[-C--:B0-----:R-:W-:Y:S01]  /*1d7d0*/  FMUL R13, R218, R2.reuse ;  /* 0x00000002da0d7220 */ /* 0x081fe20000400000 */
[----:B------:R-:W-:Y:S01]  /*1d7e0*/  F2FP.TF32.F32.PACK_B R11, R11 ;  /* 0x0000000bff0b723e */ /* 0x000fe200024050ff */
[----:B------:R0:W-:Y:S03]  /*1d7f0*/  @P5 STG.E desc[UR44][R4.64+0x1a4], R9 ;  /* 0x0001a40904005986 */ /* 0x0001e6000c10192c */
[----:B------:R-:W-:Y:S01]  /*1d800*/  F2FP.TF32.F32.PACK_B R13, R13 ;  /* 0x0000000dff0d723e */ /* 0x000fe200024050ff */
[----:B------:R-:W-:Y:S01]  /*1d810*/  @P0 STG.E desc[UR44][R6.64+0x1a0], R19 ;  /* 0x0001a01306000986 */ /* 0x000fe2000c10192c */
[C---:B------:R-:W-:Y:S02]  /*1d820*/  ISETP.GT.AND P5, PT, R0.reuse, 0x71, P3 ;  /* 0x000000710000780c */ /* 0x040fe40001fa4270 */
[C---:B------:R-:W-:Y:S01]  /*1d830*/  ISETP.GT.AND P0, PT, R0.reuse, 0x70, P2 ;  /* 0x000000700000780c */ /* 0x040fe20001704270 */
[----:B------:R1:W-:Y:S01]  /*1d840*/  @P1 STG.E desc[UR44][R6.64+0x1a4], R11 ;  /* 0x0001a40b06001986 */ /* 0x0003e2000c10192c */
[----:B------:R-:W-:Y:S01]  /*1d850*/  ISETP.GT.AND P1, PT, R0, 0x71, P2 ;  /* 0x000000710000780c */ /* 0x000fe20001724270 */
[----:B--2---:R-:W-:-:S02]  /*1d860*/  FMUL R3, R217, R2 ;  /* 0x00000002d9037220 */ /* 0x004fc40000400000 */
[----:B------:R2:W-:Y:S01]  /*1d870*/  @P4 STG.E desc[UR44][R4.64+0x1c0], R13 ;  /* 0x0001c00d04004986 */ /* 0x0005e2000c10192c */
[----:B------:R-:W-:Y:S01]  /*1d880*/  ISETP.GT.AND P4, PT, R0, 0x78, P3 ;  /* 0x000000780000780c */ /* 0x000fe20001f84270 */
[-C--:B------:R-:W-:Y:S01]  /*1d890*/  FMUL R15, R216, R2.reuse ;  /* 0x00000002d80f7220 */ /* 0x080fe20000400000 */
[-C--:B0-----:R-:W-:Y:S01]  /*1d8a0*/  FMUL R9, R215, R2.reuse ;  /* 0x00000002d7097220 */ /* 0x081fe20000400000 */
[----:B------:R-:W-:Y:S01]  /*1d8b0*/  F2FP.TF32.F32.PACK_B R3, R3 ;  /* 0x00000003ff03723e */ /* 0x000fe200024050ff */
[----:B-1----:R-:W-:Y:S02]  /*1d8c0*/  FMUL R11, R214, R2 ;  /* 0x00000002d60b7220 */ /* 0x002fe40000400000 */
[----:B------:R-:W-:Y:S02]  /*1d8d0*/  F2FP.TF32.F32.PACK_B R15, R15 ;  /* 0x0000000fff0f723e */ /* 0x000fe400024050ff */
[----:B------:R-:W-:Y:S02]  /*1d8e0*/  F2FP.TF32.F32.PACK_B R9, R9 ;  /* 0x00000009ff09723e */ /* 0x000fe400024050ff */
[----:B------:R-:W-:Y:S01]  /*1d8f0*/  F2FP.TF32.F32.PACK_B R11, R11 ;  /* 0x0000000bff0b723e */ /* 0x000fe200024050ff */
[----:B------:R0:W-:Y:S01]  /*1d900*/  @P5 STG.E desc[UR44][R4.64+0x1c4], R3 ;  /* 0x0001c40304005986 */ /* 0x0001e2000c10192c */
[----:B------:R-:W-:-:S03]  /*1d910*/  ISETP.GT.AND P5, PT, R0, 0x79, P3 ;  /* 0x000000790000780c */ /* 0x000fc60001fa4270 */
[----:B------:R-:W-:Y:S01]  /*1d920*/  @P0 STG.E desc[UR44][R6.64+0x1c0], R15 ;  /* 0x0001c00f06000986 */ /* 0x000fe2000c10192c */
[C---:B------:R-:W-:Y:S01]  /*1d930*/  ISETP.GT.AND P0, PT, R0.reuse, 0x78, P2 ;  /* 0x000000780000780c */ /* 0x040fe20001704270 */
[-C--:B--2---:R-:W-:Y:S02]  /*1d940*/  FMUL R13, R213, R2.reuse ;  /* 0x00000002d50d7220 */ /* 0x084fe40000400000 */
[----:B------:R1:W-:Y:S01]  /*1d950*/  @P1 STG.E desc[UR44][R6.64+0x1c4], R9 ;  /* 0x0001c40906001986 */ /* 0x0003e2000c10192c */
[----:B------:R-:W-:Y:S01]  /*1d960*/  ISETP.GT.AND P1, PT, R0, 0x79, P2 ;  /* 0x000000790000780c */ /* 0x000fe20001724270 */
[-C--:B------:R-:W-:Y:S02]  /*1d970*/  FMUL R19, R212, R2.reuse ;  /* 0x00000002d4137220 */ /* 0x080fe40000400000 */
[----:B------:R2:W-:Y:S01]  /*1d980*/  @P4 STG.E desc[UR44][R4.64+0x1e0], R11 ;  /* 0x0001e00b04004986 */ /* 0x0005e2000c10192c */
[----:B------:R-:W-:Y:S01]  /*1d990*/  ISETP.GT.AND P4, PT, R0, 0x80, P3 ;  /* 0x000000800000780c */ /* 0x000fe20001f84270 */
[----:B0-----:R-:W-:Y:S01]  /*1d9a0*/  FMUL R3, R211, R2 ;  /* 0x00000002d3037220 */ /* 0x001fe20000400000 */
[----:B------:R-:W-:-:S02]  /*1d9b0*/  F2FP.TF32.F32.PACK_B R13, R13 ;  /* 0x0000000dff0d723e */ /* 0x000fc400024050ff */
[----:B------:R-:W-:Y:S01]  /*1d9c0*/  F2FP.TF32.F32.PACK_B R19, R19 ;  /* 0x00000013ff13723e */ /* 0x000fe200024050ff */
[-C--:B-1----:R-:W-:Y:S01]  /*1d9d0*/  FMUL R9, R210, R2.reuse ;  /* 0x00000002d2097220 */ /* 0x082fe20000400000 */
        /* <DEDUP_REMOVED lines=204> */
[----:B------:R-:W-:Y:S01]  /*1e6a0*/  ISETP.GT.AND P6, PT, R0, 0xe9, P3 ;  /* 0x000000e90000780c */ /* 0x000fe20001fc4270 */
[-C--:B0-----:R-:W-:Y:S01]  /*1e6b0*/  FMUL R13, R159, R2.reuse ;  /* 0x000000029f0d7220 */ /* 0x081fe20000400000 */
[----:B------:R-:W-:Y:S01]  /*1e6c0*/  F2FP.TF32.F32.PACK_B R11, R11 ;  /* 0x0000000bff0b723e */ /* 0x000fe200024050ff */
[-C--:B-1----:R-:W-:Y:S01]  /*1e6d0*/  FMUL R3, R157, R2.reuse ;  /* 0x000000029d037220 */ /* 0x082fe20000400000 */
[----:B------:R-:W-:Y:S01]  /*1e6e0*/  F2FP.TF32.F32.PACK_B R15, R15 ;  /* 0x0000000fff0f723e */ /* 0x000fe200024050ff */
[----:B--2---:R-:W-:Y:S01]  /*1e6f0*/  FMUL R9, R156, R2 ;  /* 0x000000029c097220 */ /* 0x004fe20000400000 */
[----:B------:R-:W-:Y:S02]  /*1e700*/  F2FP.TF32.F32.PACK_B R13, R13 ;  /* 0x0000000dff0d723e */ /* 0x000fe400024050ff */
[----:B------:R-:W-:Y:S01]  /*1e710*/  F2FP.TF32.F32.PACK_B R3, R3 ;  /* 0x00000003ff03723e */ /* 0x000fe200024050ff */
[----:B------:R0:W-:Y:S01]  /*1e720*/  @P5 STG.E desc[UR44][R4.64+0x384], R11 ;  /* 0x0003840b04005986 */ /* 0x0001e2000c10192c */
[----:B------:R-:W-:-:S03]  /*1e730*/  F2FP.TF32.F32.PACK_B R9, R9 ;  /* 0x00000009ff09723e */ /* 0x000fc600024050ff */
[----:B------:R-:W-:Y:S01]  /*1e740*/  @P0 STG.E desc[UR44][R6.64+0x380], R15 ;  /* 0x0003800f06000986 */ /* 0x000fe2000c10192c */
[----:B------:R-:W-:-:S03]  /*1e750*/  ISETP.GT.AND P0, PT, R0, 0xe8, P2 ;  /* 0x000000e80000780c */ /* 0x000fc60001704270 */
[----:B------:R1:W-:Y:S01]  /*1e760*/  @P1 STG.E desc[UR44][R6.64+0x384], R13 ;  /* 0x0003840d06001986 */ /* 0x0003e2000c10192c */
[----:B------:R-:W-:-:S03]  /*1e770*/  ISETP.GT.AND P5, PT, R0, 0xe9, P2 ;  /* 0x000000e90000780c */ /* 0x000fc600017a4270 */
[----:B------:R2:W-:Y:S01]  /*1e780*/  @P4 STG.E desc[UR44][R4.64+0x3a0], R3 ;  /* 0x0003a00304004986 */ /* 0x0005e2000c10192c */
[-C--:B------:R-:W-:Y:S01]  /*1e790*/  FMUL R19, R155, R2.reuse ;  /* 0x000000029b137220 */ /* 0x080fe20000400000 */
[C---:B------:R-:W-:Y:S02]  /*1e7a0*/  ISETP.GT.AND P4, PT, R0.reuse, 0xf1, P3 ;  /* 0x000000f10000780c */ /* 0x040fe40001f84270 */
[----:B------:R3:W-:Y:S01]  /*1e7b0*/  @P6 STG.E desc[UR44][R4.64+0x3a4], R9 ;  /* 0x0003a40904006986 */ /* 0x0007e2000c10192c */
[----:B------:R-:W-:Y:S01]  /*1e7c0*/  ISETP.GT.AND P6, PT, R0, 0xf0, P3 ;  /* 0x000000f00000780c */ /* 0x000fe20001fc4270 */
[-C--:B0-----:R-:W-:Y:S01]  /*1e7d0*/  FMUL R11, R154, R2.reuse ;  /* 0x000000029a0b7220 */ /* 0x081fe20000400000 */
[-C--:B-1----:R-:W-:Y:S01]  /*1e7e0*/  FMUL R13, R153, R2.reuse ;  /* 0x00000002990d7220 */ /* 0x082fe20000400000 */
[----:B------:R-:W-:Y:S01]  /*1e7f0*/  F2FP.TF32.F32.PACK_B R19, R19 ;  /* 0x00000013ff13723e */ /* 0x000fe200024050ff */
[----:B--2---:R-:W-:Y:S02]  /*1e800*/  FMUL R3, R23, R2 ;  /* 0x0000000217037220 */ /* 0x004fe40000400000 */
[----:B------:R-:W-:-:S02]  /*1e810*/  F2FP.TF32.F32.PACK_B R11, R11 ;  /* 0x0000000bff0b723e */ /* 0x000fc400024050ff */
[----:B------:R-:W-:Y:S02]  /*1e820*/  F2FP.TF32.F32.PACK_B R13, R13 ;  /* 0x0000000dff0d723e */ /* 0x000fe400024050ff */
[----:B------:R-:W-:Y:S01]  /*1e830*/  F2FP.TF32.F32.PACK_B R3, R3 ;  /* 0x00000003ff03723e */ /* 0x000fe200024050ff */
[----:B------:R0:W-:Y:S04]  /*1e840*/  @P0 STG.E desc[UR44][R6.64+0x3a0], R19 ;  /* 0x0003a01306000986 */ /* 0x0001e8000c10192c */
[----:B------:R1:W-:Y:S04]  /*1e850*/  @P5 STG.E desc[UR44][R6.64+0x3a4], R11 ;  /* 0x0003a40b06005986 */ /* 0x0003e8000c10192c */
[----:B------:R-:W-:Y:S01]  /*1e860*/  @P6 STG.E desc[UR44][R4.64+0x3c0], R13 ;  /* 0x0003c00d04006986 */ /* 0x000fe2000c10192c */
[----:B------:R-:W-:-:S03]  /*1e870*/  ISETP.GT.AND P6, PT, R0, 0xf0, P2 ;  /* 0x000000f00000780c */ /* 0x000fc600017c4270 */
[----:B------:R2:W-:Y:S01]  /*1e880*/  @P4 STG.E desc[UR44][R4.64+0x3c4], R3 ;  /* 0x0003c40304004986 */ /* 0x0005e2000c10192c */
[C---:B------:R-:W-:Y:S02]  /*1e890*/  ISETP.GT.AND P4, PT, R0.reuse, 0xf8, P3 ;  /* 0x000000f80000780c */ /* 0x040fe40001f84270 */
[C---:B------:R-:W-:Y:S02]  /*1e8a0*/  ISETP.GT.AND P3, PT, R0.reuse, 0xf9, P3 ;  /* 0x000000f90000780c */ /* 0x040fe40001f64270 */
[----:B------:R-:W-:Y:S01]  /*1e8b0*/  ISETP.GT.AND P5, PT, R0, 0xf1, P2 ;  /* 0x000000f10000780c */ /* 0x000fe200017a4270 */
[-C--:B---3--:R-:W-:Y:S01]  /*1e8c0*/  FMUL R9, R22, R2.reuse ;  /* 0x0000000216097220 */ /* 0x088fe20000400000 */
[-C--:B------:R-:W-:Y:S01]  /*1e8d0*/  FMUL R15, R21, R2.reuse ;  /* 0x00000002150f7220 */ /* 0x080fe20000400000 */
[-C--:B0-----:R-:W-:Y:S01]  /*1e8e0*/  FMUL R19, R20, R2.reuse ;  /* 0x0000000214137220 */ /* 0x081fe20000400000 */
[----:B------:R-:W-:Y:S01]  /*1e8f0*/  FMUL R21, R18, R2 ;  /* 0x0000000212157220 */ /* 0x000fe20000400000 */
[----:B------:R-:W-:Y:S01]  /*1e900*/  USHF.L.U32 UR12, UR8, 0x9, URZ ;  /* 0x00000009080c7899 */ /* 0x000fe2000800063f */
[----:B------:R-:W-:-:S02]  /*1e910*/  F2FP.TF32.F32.PACK_B R9, R9 ;  /* 0x00000009ff09723e */ /* 0x000fc400024050ff */
[----:B------:R-:W-:Y:S02]  /*1e920*/  F2FP.TF32.F32.PACK_B R15, R15 ;  /* 0x0000000fff0f723e */ /* 0x000fe400024050ff */
[----:B------:R-:W-:Y:S01]  /*1e930*/  F2FP.TF32.F32.PACK_B R19, R19 ;  /* 0x00000013ff13723e */ /* 0x000fe200024050ff */
[----:B------:R-:W-:Y:S01]  /*1e940*/  USHF.L.U64.HI UR11, UR8, 0x9, UR9 ;  /* 0x00000009080b7899 */ /* 0x000fe20008010209 */
[----:B------:R-:W-:Y:S01]  /*1e950*/  F2FP.TF32.F32.PACK_B R21, R21 ;  /* 0x00000015ff15723e */ /* 0x000fe200024050ff */
[----:B------:R-:W-:Y:S01]  /*1e960*/  @P3 IMAD.MOV.U32 R10, RZ, RZ, R4 ;  /* 0x000000ffff0a3224 */ /* 0x000fe200078e0004 */
[----:B------:R0:W-:Y:S01]  /*1e970*/  @P6 STG.E desc[UR44][R6.64+0x3c0], R9 ;  /* 0x0003c00906006986 */ /* 0x0001e2000c10192c */
[----:B-1----:R-:W-:Y:S02]  /*1e980*/  @P3 IMAD.MOV.U32 R11, RZ, RZ, R5 ;  /* 0x000000ffff0b3224 */ /* 0x002fe400078e0005 */
[----:B--2---:R-:W-:Y:S01]  /*1e990*/  IMAD.U32 R3, RZ, RZ, UR12 ;  /* 0x0000000cff037e24 */ /* 0x004fe2000f8e00ff */
[----:B------:R-:W-:Y:S01]  /*1e9a0*/  @P5 STG.E desc[UR44][R6.64+0x3c4], R15 ;  /* 0x0003c40f06005986 */ /* 0x000fe2000c10192c */
[----:B------:R-:W-:-:S03]  /*1e9b0*/  ISETP.GT.AND P1, PT, R158, 0x80, PT ;  /* 0x000000809e00780c */ /* 0x000fc60003f24270 */
[----:B------:R1:W-:Y:S01]  /*1e9c0*/  @P4 STG.E desc[UR44][R4.64+0x3e0], R19 ;  /* 0x0003e01304004986 */ /* 0x0003e2000c10192c */
[C---:B------:R-:W-:Y:S02]  /*1e9d0*/  ISETP.GT.AND P4, PT, R0.reuse, 0xf8, P2 ;  /* 0x000000f80000780c */ /* 0x040fe40001784270 */
[----:B------:R-:W-:Y:S01]  /*1e9e0*/  ISETP.GT.AND P2, PT, R0, 0xf9, P2 ;  /* 0x000000f90000780c */ /* 0x000fe20001744270 */
[----:B------:R2:W-:Y:S01]  /*1e9f0*/  @P3 STG.E desc[UR44][R10.64+0x3e4], R21 ;  /* 0x0003e4150a003986 */ /* 0x0005e2000c10192c */
[----:B0-----:R-:W-:Y:S01]  /*1ea00*/  MOV R9, UR11 ;  /* 0x0000000b00097c02 */ /* 0x001fe20008000f00 */
[-C--:B------:R-:W-:Y:S01]  /*1ea10*/  FMUL R23, R14, R2.reuse ;  /* 0x000000020e177220 */ /* 0x080fe20000400000 */
[----:B------:R-:W-:Y:S01]  /*1ea20*/  IADD3 R8, P3, P6, R4, UR5, R3 ;  /* 0x0000000504087c10 */ /* 0x000fe2000fe7e003 */
[-C--:B------:R-:W-:Y:S01]  /*1ea30*/  FMUL R13, R12, R2.reuse ;  /* 0x000000020c0d7220 */ /* 0x080fe20000400000 */
[----:B------:R-:W-:Y:S02]  /*1ea40*/  ISETP.GT.AND P5, PT, R0, RZ, P1 ;  /* 0x000000ff0000720c */ /* 0x000fe40000fa4270 */
[----:B------:R-:W-:Y:S01]  /*1ea50*/  IADD3.X R9, R5, UR4, R9, P3, P6 ;  /* 0x0000000405097c10 */ /* 0x000fe20009fec409 */
[----:B------:R-:W-:Y:S01]  /*1ea60*/  FMUL R3, R24, R2 ;  /* 0x0000000218037220 */ /* 0x000fe20000400000 */
[----:B------:R-:W-:-:S02]  /*1ea70*/  ISETP.GT.AND P3, PT, R0, 0x1, P1 ;  /* 0x000000010000780c */ /* 0x000fc40000f64270 */
[----:B------:R-:W-:Y:S01]  /*1ea80*/  F2FP.TF32.F32.PACK_B R23, R23 ;  /* 0x00000017ff17723e */ /* 0x000fe200024050ff */
[----:B------:R-:W-:Y:S01]  /*1ea90*/  FMUL R25, R25, R2 ;  /* 0x0000000219197220 */ /* 0x000fe20000400000 */
[----:B-1----:R-:W-:Y:S02]  /*1eaa0*/  IADD3 R4, P6, R4, UR12, RZ ;  /* 0x0000000c04047c10 */ /* 0x002fe4000ffde0ff */
[----:B------:R-:W-:Y:S02]  /*1eab0*/  F2FP.TF32.F32.PACK_B R13, R13 ;  /* 0x0000000dff0d723e */ /* 0x000fe400024050ff */
[----:B------:R-:W-:Y:S01]  /*1eac0*/  ISETP.GT.AND P0, PT, R158, 0x88, PT ;  /* 0x000000889e00780c */ /* 0x000fe20003f04270 */
[----:B------:R-:W-:Y:S01]  /*1ead0*/  @P4 STG.E desc[UR44][R6.64+0x3e0], R23 ;  /* 0x0003e01706004986 */ /* 0x000fe2000c10192c */
[----:B------:R-:W-:Y:S02]  /*1eae0*/  IADD3.X R5, R5, UR11, RZ, P6, !PT ;  /* 0x0000000b05057c10 */ /* 0x000fe4000b7fe4ff */
[----:B------:R-:W-:Y:S01]  /*1eaf0*/  F2FP.TF32.F32.PACK_B R3, R3 ;  /* 0x00000003ff03723e */ /* 0x000fe200024050ff */
[----:B------:R-:W-:Y:S01]  /*1eb00*/  @P2 STG.E desc[UR44][R6.64+0x3e4], R13 ;  /* 0x0003e40d06002986 */ /* 0x000fe2000c10192c */
[----:B------:R-:W-:-:S02]  /*1eb10*/  F2FP.TF32.F32.PACK_B R25, R25 ;  /* 0x00000019ff19723e */ /* 0x000fc400024050ff */
[----:B------:R-:W-:Y:S01]  /*1eb20*/  ISETP.GT.AND P2, PT, R0, RZ, P0 ;  /* 0x000000ff0000720c */ /* 0x000fe20000744270 */
[----:B------:R0:W-:Y:S01]  /*1eb30*/  @P5 STG.E desc[UR44][R4.64], R3 ;  /* 0x0000000304005986 */ /* 0x0001e2000c10192c */
[-C--:B------:R-:W-:Y:S01]  /*1eb40*/  FMUL R15, R26, R2.reuse ;  /* 0x000000021a0f7220 */ /* 0x080fe20000400000 */
[----:B------:R-:W-:Y:S02]  /*1eb50*/  ISETP.GT.AND P4, PT, R0, 0x1, P0 ;  /* 0x000000010000780c */ /* 0x000fe40000784270 */
[----:B--2---:R-:W-:Y:S01]  /*1eb60*/  IADD3 R10, P5, R4, UR5, RZ ;  /* 0x00000005040a7c10 */ /* 0x004fe2000ffbe0ff */
[----:B------:R-:W-:Y:S01]  /*1eb70*/  @P3 STG.E desc[UR44][R4.64+0x4], R25 ;  /* 0x0000041904003986 */ /* 0x000fe2000c10192c */
[----:B------:R-:W-:Y:S01]  /*1eb80*/  ISETP.GT.AND P3, PT, R0, 0x8, P1 ;  /* 0x000000080000780c */ /* 0x000fe20000f64270 */
[-C--:B------:R-:W-:Y:S01]  /*1eb90*/  FMUL R27, R27, R2.reuse ;  /* 0x000000021b1b7220 */ /* 0x080fe20000400000 */
[----:B------:R-:W-:Y:S02]  /*1eba0*/  F2FP.TF32.F32.PACK_B R15, R15 ;  /* 0x0000000fff0f723e */ /* 0x000fe400024050ff */
[----:B------:R-:W-:Y:S01]  /*1ebb0*/  IADD3.X R11, R5, UR4, RZ, P5, !PT ;  /* 0x00000004050b7c10 */ /* 0x000fe2000affe4ff */
[----:B0-----:R-:W-:Y:S01]  /*1ebc0*/  FMUL R3, R28, R2 ;  /* 0x000000021c037220 */ /* 0x001fe20000400000 */
[----:B------:R-:W-:-:S02]  /*1ebd0*/  F2FP.TF32.F32.PACK_B R27, R27 ;  /* 0x0000001bff1b723e */ /* 0x000fc400024050ff */
[C---:B------:R-:W-:Y:S01]  /*1ebe0*/  ISETP.GT.AND P5, PT, R0.reuse, 0x9, P1 ;  /* 0x000000090000780c */ /* 0x040fe20000fa4270 */
[----:B------:R-:W-:Y:S01]  /*1ebf0*/  @P2 STG.E desc[UR44][R10.64], R15 ;  /* 0x0000000f0a002986 */ /* 0x000fe2000c10192c */
[----:B------:R-:W-:Y:S02]  /*1ec00*/  F2FP.TF32.F32.PACK_B R3, R3 ;  /* 0x00000003ff03723e */ /* 0x000fe400024050ff */
[----:B------:R-:W-:Y:S01]  /*1ec10*/  ISETP.GT.AND P2, PT, R0, 0x8, P0 ;  /* 0x000000080000780c */ /* 0x000fe20000744270 */
[-C--:B------:R-:W-:Y:S01]  /*1ec20*/  FMUL R29, R29, R2.reuse ;  /* 0x000000021d1d7220 */ /* 0x080fe20000400000 */
[----:B------:R0:W-:Y:S01]  /*1ec30*/  @P4 STG.E desc[UR44][R10.64+0x4], R27 ;  /* 0x0000041b0a004986 */ /* 0x0001e2000c10192c */
[----:B------:R-:W-:Y:S01]  /*1ec40*/  FMUL R13, R30, R2 ;  /* 0x000000021e0d7220 */ /* 0x000fe20000400000 */
[----:B------:R-:W-:Y:S02]  /*1ec50*/  IADD3 R6, P4, R4, UR5, RZ ;  /* 0x0000000504067c10 */ /* 0x000fe4000ff9e0ff */
[----:B------:R1:W-:Y:S01]  /*1ec60*/  @P3 STG.E desc[UR44][R4.64+0x20], R3 ;  /* 0x0000200304003986 */ /* 0x0003e2000c10192c */
[----:B------:R-:W-:-:S02]  /*1ec70*/  ISETP.GT.AND P3, PT, R0, 0x9, P0 ;  /* 0x000000090000780c */ /* 0x000fc40000764270 */
[----:B------:R-:W-:Y:S01]  /*1ec80*/  F2FP.TF32.F32.PACK_B R29, R29 ;  /* 0x0000001dff1d723e */ /* 0x000fe200024050ff */
[----:B------:R-:W-:Y:S01]  /*1ec90*/  FMUL R31, R31, R2 ;  /* 0x000000021f1f7220 */ /* 0x000fe20000400000 */
[----:B------:R-:W-:Y:S02]  /*1eca0*/  F2FP.TF32.F32.PACK_B R13, R13 ;  /* 0x0000000dff0d723e */ /* 0x000fe400024050ff */
[----:B------:R-:W-:Y:S01]  /*1ecb0*/  IADD3.X R7, R5, UR4, RZ, P4, !PT ;  /* 0x0000000405077c10 */ /* 0x000fe2000a7fe4ff */
[----:B------:R-:W-:Y:S01]  /*1ecc0*/  @P5 STG.E desc[UR44][R4.64+0x24], R29 ;  /* 0x0000241d04005986 */ /* 0x000fe2000c10192c */
[----:B------:R-:W-:-:S03]  /*1ecd0*/  F2FP.TF32.F32.PACK_B R31, R31 ;  /* 0x0000001fff1f723e */ /* 0x000fc600024050ff */
[----:B------:R2:W-:Y:S01]  /*1ece0*/  @P2 STG.E desc[UR44][R6.64+0x20], R13 ;  /* 0x0000200d06002986 */ /* 0x0005e2000c10192c */
[C---:B------:R-:W-:Y:S02]  /*1ecf0*/  ISETP.GT.AND P2, PT, R0.reuse, 0x10, P0 ;  /* 0x000000100000780c */ /* 0x040fe40000744270 */
[C---:B------:R-:W-:Y:S01]  /*1ed00*/  ISETP.GT.AND P4, PT, R0.reuse, 0x10, P1 ;  /* 0x000000100000780c */ /* 0x040fe20000f84270 */
[----:B------:R-:W-:Y:S01]  /*1ed10*/  @P3 STG.E desc[UR44][R8.64+0x24], R31 ;  /* 0x0000241f08003986 */ /* 0x000fe2000c10192c */
[----:B------:R-:W-:Y:S01]  /*1ed20*/  ISETP.GT.AND P5, PT, R0, 0x11, P1 ;  /* 0x000000110000780c */ /* 0x000fe20000fa4270 */
[-C--:B0-----:R-:W-:Y:S01]  /*1ed30*/  FMUL R11, R32, R2.reuse ;  /* 0x00000002200b7220 */ /* 0x081fe20000400000 */
[----:B------:R-:W-:Y:S01]  /*1ed40*/  ISETP.GT.AND P3, PT, R0, 0x11, P0 ;  /* 0x000000110000780c */ /* 0x000fe20000764270 */
[-C--:B------:R-:W-:Y:S01]  /*1ed50*/  FMUL R33, R33, R2.reuse ;  /* 0x0000000221217220 */ /* 0x080fe20000400000 */
[----:B-1----:R-:W-:Y:S02]  /*1ed60*/  FMUL R3, R34, R2 ;  /* 0x0000000222037220 */ /* 0x002fe40000400000 */
[----:B------:R-:W-:-:S02]  /*1ed70*/  F2FP.TF32.F32.PACK_B R11, R11 ;  /* 0x0000000bff0b723e */ /* 0x000fc400024050ff */
[----:B------:R-:W-:Y:S01]  /*1ed80*/  F2FP.TF32.F32.PACK_B R33, R33 ;  /* 0x00000021ff21723e */ /* 0x000fe200024050ff */
[----:B--2---:R-:W-:Y:S01]  /*1ed90*/  @P2 IMAD.MOV.U32 R6, RZ, RZ, R8 ;  /* 0x000000ffff062224 */ /* 0x004fe200078e0008 */
[----:B------:R-:W-:Y:S01]  /*1eda0*/  F2FP.TF32.F32.PACK_B R3, R3 ;  /* 0x00000003ff03723e */ /* 0x000fe200024050ff */
[----:B------:R-:W-:Y:S02]  /*1edb0*/  @P2 IMAD.MOV.U32 R7, RZ, RZ, R9 ;  /* 0x000000ffff072224 */ /* 0x000fe400078e0009 */
[----:B------:R-:W-:Y:S01]  /*1edc0*/  FMUL R35, R35, R2 ;  /* 0x0000000223237220 */ /* 0x000fe20000400000 */
[----:B------:R-:W-:Y:S04]  /*1edd0*/  @P4 STG.E desc[UR44][R4.64+0x40], R11 ;  /* 0x0000400b04004986 */ /* 0x000fe8000c10192c */
[----:B------:R-:W-:Y:S01]  /*1ede0*/  @P5 STG.E desc[UR44][R4.64+0x44], R33 ;  /* 0x0000442104005986 */ /* 0x000fe2000c10192c */
[----:B------:R-:W-:-:S03]  /*1edf0*/  F2FP.TF32.F32.PACK_B R35, R35 ;  /* 0x00000023ff23723e */ /* 0x000fc600024050ff */
[----:B------:R0:W-:Y:S01]  /*1ee00*/  @P2 STG.E desc[UR44][R6.64+0x40], R3 ;  /* 0x0000400306002986 */ /* 0x0001e2000c10192c */
[C---:B------:R-:W-:Y:S02]  /*1ee10*/  ISETP.GT.AND P2, PT, R0.reuse, 0x18, P0 ;  /* 0x000000180000780c */ /* 0x040fe40000744270 */
[C---:B------:R-:W-:Y:S02]  /*1ee20*/  ISETP.GT.AND P4, PT, R0.reuse, 0x18, P1 ;  /* 0x000000180000780c */ /* 0x040fe40000f84270 */
[----:B------:R-:W-:Y:S01]  /*1ee30*/  ISETP.GT.AND P5, PT, R0, 0x19, P1 ;  /* 0x000000190000780c */ /* 0x000fe20000fa4270 */
[----:B0-----:R-:W-:Y:S01]  /*1ee40*/  @P3 IMAD.MOV.U32 R6, RZ, RZ, R8 ;  /* 0x000000ffff063224 */ /* 0x001fe200078e0008 */
[----:B------:R-:W-:Y:S01]  /*1ee50*/  @P3 MOV R7, R9 ;  /* 0x0000000900073202 */ /* 0x000fe20000000f00 */
[-C--:B------:R-:W-:Y:S01]  /*1ee60*/  FMUL R13, R36, R2.reuse ;  /* 0x00000002240d7220 */ /* 0x080fe20000400000 */
[----:B------:R-:W-:-:S03]  /*1ee70*/  FMUL R37, R37, R2 ;  /* 0x0000000225257220 */ /* 0x000fc60000400000 */
[----:B------:R0:W-:Y:S01]  /*1ee80*/  @P3 STG.E desc[UR44][R6.64+0x44], R35 ;  /* 0x0000442306003986 */ /* 0x0001e2000c10192c */
[----:B------:R-:W-:Y:S01]  /*1ee90*/  ISETP.GT.AND P3, PT, R0, 0x19, P0 ;  /* 0x000000190000780c */ /* 0x000fe20000764270 */
[-C--:B------:R-:W-:Y:S01]  /*1eea0*/  FMUL R11, R38, R2.reuse ;  /* 0x00000002260b7220 */ /* 0x080fe20000400000 */
[----:B------:R-:W-:Y:S02]  /*1eeb0*/  F2FP.TF32.F32.PACK_B R13, R13 ;  /* 0x0000000dff0d723e */ /* 0x000fe400024050ff */
[----:B------:R-:W-:Y:S01]  /*1eec0*/  F2FP.TF32.F32.PACK_B R37, R37 ;  /* 0x00000025ff25723e */ /* 0x000fe200024050ff */
[----:B------:R-:W-:Y:S01]  /*1eed0*/  FMUL R39, R39, R2 ;  /* 0x0000000227277220 */ /* 0x000fe20000400000 */
[----:B------:R-:W-:Y:S01]  /*1eee0*/  F2FP.TF32.F32.PACK_B R11, R11 ;  /* 0x0000000bff0b723e */ /* 0x000fe200024050ff */
[----:B------:R-:W-:Y:S01]  /*1eef0*/  @P4 STG.E desc[UR44][R4.64+0x60], R13 ;  /* 0x0000600d04004986 */ /* 0x000fe2000c10192c */
[----:B0-----:R-:W-:Y:S02]  /*1ef00*/  @P2 IMAD.MOV.U32 R6, RZ, RZ, R8 ;  /* 0x000000ffff062224 */ /* 0x001fe400078e0008 */
[----:B------:R-:W-:Y:S01]  /*1ef10*/  @P2 IMAD.MOV.U32 R7, RZ, RZ, R9 ;  /* 0x000000ffff072224 */ /* 0x000fe200078e0009 */
        /* <DEDUP_REMOVED lines=406> */
[-C--:B------:R-:W-:Y:S01]  /*20880*/  FMUL R13, R120, R2.reuse ;  /* 0x00000002780d7220 */ /* 0x080fe20000400000 */
[----:B0-----:R-:W-:Y:S01]  /*20890*/  @P3 IMAD.MOV.U32 R6, RZ, RZ, R8 ;  /* 0x000000ffff063224 */ /* 0x001fe200078e0008 */
[----:B------:R-:W-:Y:S01]  /*208a0*/  @P3 MOV R7, R9 ;  /* 0x0000000900073202 */ /* 0x000fe20000000f00 */
[-C--:B------:R-:W-:Y:S01]  /*208b0*/  FMUL R121, R121, R2.reuse ;  /* 0x0000000279797220 */ /* 0x080fe20000400000 */
[----:B------:R-:W-:-:S03]  /*208c0*/  FMUL R11, R122, R2 ;  /* 0x000000027a0b7220 */ /* 0x000fc60000400000 */
[----:B------:R0:W-:Y:S01]  /*208d0*/  @P3 STG.E desc[UR44][R6.64+0x2e4], R119 ;  /* 0x0002e47706003986 */ /* 0x0001e2000c10192c */
[C---:B------:R-:W-:Y:S02]  /*208e0*/  ISETP.GT.AND P3, PT, R0.reuse, 0xc1, P0 ;  /* 0x000000c10000780c */ /* 0x040fe40000764270 */
[----:B------:R-:W-:Y:S02]  /*208f0*/  F2FP.TF32.F32.PACK_B R13, R13 ;  /* 0x0000000dff0d723e */ /* 0x000fe400024050ff */
[----:B------:R-:W-:Y:S01]  /*20900*/  F2FP.TF32.F32.PACK_B R121, R121 ;  /* 0x00000079ff79723e */ /* 0x000fe200024050ff */
[-C--:B------:R-:W-:Y:S01]  /*20910*/  FMUL R123, R123, R2.reuse ;  /* 0x000000027b7b7220 */ /* 0x080fe20000400000 */
[----:B------:R-:W-:Y:S01]  /*20920*/  F2FP.TF32.F32.PACK_B R11, R11 ;  /* 0x0000000bff0b723e */ /* 0x000fe200024050ff */
[----:B------:R-:W-:Y:S01]  /*20930*/  @P4 STG.E desc[UR44][R4.64+0x300], R13 ;  /* 0x0003000d04004986 */ /* 0x000fe2000c10192c */
[----:B0-----:R-:W-:Y:S02]  /*20940*/  @P2 IMAD.MOV.U32 R6, RZ, RZ, R8 ;  /* 0x000000ffff062224 */ /* 0x001fe400078e0008 */
[----:B------:R-:W-:Y:S01]  /*20950*/  @P2 IMAD.MOV.U32 R7, RZ, RZ, R9 ;  /* 0x000000ffff072224 */ /* 0x000fe200078e0009 */
[----:B------:R-:W-:Y:S01]  /*20960*/  @P5 STG.E desc[UR44][R4.64+0x304], R121 ;  /* 0x0003047904005986 */ /* 0x000fe2000c10192c */
[----:B------:R-:W-:Y:S01]  /*20970*/  ISETP.GT.AND P4, PT, R0, 0xc8, P1 ;  /* 0x000000c80000780c */ /* 0x000fe20000f84270 */
[----:B------:R-:W-:Y:S01]  /*20980*/  FMUL R3, R124, R2 ;  /* 0x000000027c037220 */ /* 0x000fe20000400000 */
[----:B------:R-:W-:Y:S01]  /*20990*/  F2FP.TF32.F32.PACK_B R123, R123 ;  /* 0x0000007bff7b723e */ /* 0x000fe200024050ff */
[----:B------:R0:W-:Y:S01]  /*209a0*/  @P2 STG.E desc[UR44][R6.64+0x300], R11 ;  /* 0x0003000b06002986 */ /* 0x0001e2000c10192c */
[----:B------:R-:W-:-:S02]  /*209b0*/  ISETP.GT.AND P2, PT, R0, 0xc8, P0 ;  /* 0x000000c80000780c */ /* 0x000fc40000744270 */
[----:B------:R-:W-:Y:S01]  /*209c0*/  ISETP.GT.AND P5, PT, R0, 0xc9, P1 ;  /* 0x000000c90000780c */ /* 0x000fe20000fa4270 */
[-C--:B------:R-:W-:Y:S01]  /*209d0*/  FMUL R125, R125, R2.reuse ;  /* 0x000000027d7d7220 */ /* 0x080fe20000400000 */
[----:B------:R-:W-:Y:S01]  /*209e0*/  F2FP.TF32.F32.PACK_B R3, R3 ;  /* 0x00000003ff03723e */ /* 0x000fe200024050ff */
[----:B0-----:R-:W-:Y:S01]  /*209f0*/  @P3 IMAD.MOV.U32 R6, RZ, RZ, R8 ;  /* 0x000000ffff063224 */ /* 0x001fe200078e0008 */
[----:B------:R-:W-:Y:S01]  /*20a00*/  @P3 MOV R7, R9 ;  /* 0x0000000900073202 */ /* 0x000fe20000000f00 */
[----:B------:R-:W-:-:S04]  /*20a10*/  FMUL R13, R126, R2 ;  /* 0x000000027e0d7220 */ /* 0x000fc80000400000 */
[----:B------:R0:W-:Y:S01]  /*20a20*/  @P3 STG.E desc[UR44][R6.64+0x304], R123 ;  /* 0x0003047b06003986 */ /* 0x0001e2000c10192c */
[C---:B------:R-:W-:Y:S02]  /*20a30*/  ISETP.GT.AND P3, PT, R0.reuse, 0xc9, P0 ;  /* 0x000000c90000780c */ /* 0x040fe40000764270 */
[----:B------:R-:W-:Y:S01]  /*20a40*/  F2FP.TF32.F32.PACK_B R125, R125 ;  /* 0x0000007dff7d723e */ /* 0x000fe200024050ff */
[----:B------:R-:W-:Y:S01]  /*20a50*/  @P4 STG.E desc[UR44][R4.64+0x320], R3 ;  /* 0x0003200304004986 */ /* 0x000fe2000c10192c */
[----:B------:R-:W-:Y:S01]  /*20a60*/  ISETP.GT.AND P4, PT, R0, 0xd0, P1 ;  /* 0x000000d00000780c */ /* 0x000fe20000f84270 */
[-C--:B------:R-:W-:Y:S01]  /*20a70*/  FMUL R127, R127, R2.reuse ;  /* 0x000000027f7f7220 */ /* 0x080fe20000400000 */
[----:B------:R-:W-:Y:S01]  /*20a80*/  F2FP.TF32.F32.PACK_B R13, R13 ;  /* 0x0000000dff0d723e */ /* 0x000fe200024050ff */
[----:B------:R-:W-:Y:S01]  /*20a90*/  FMUL R11, R128, R2 ;  /* 0x00000002800b7220 */ /* 0x000fe20000400000 */
[----:B0-----:R-:W-:Y:S02]  /*20aa0*/  @P2 IMAD.MOV.U32 R6, RZ, RZ, R8 ;  /* 0x000000ffff062224 */ /* 0x001fe400078e0008 */
[----:B------:R-:W-:Y:S01]  /*20ab0*/  @P2 IMAD.MOV.U32 R7, RZ, RZ, R9 ;  /* 0x000000ffff072224 */ /* 0x000fe200078e0009 */
[----:B------:R-:W-:Y:S01]  /*20ac0*/  @P5 STG.E desc[UR44][R4.64+0x324], R125 ;  /* 0x0003247d04005986 */ /* 0x000fe2000c10192c */
[----:B------:R-:W-:-:S02]  /*20ad0*/  ISETP.GT.AND P5, PT, R0, 0xd1, P1 ;  /* 0x000000d10000780c */ /* 0x000fc40000fa4270 */
[----:B------:R-:W-:Y:S01]  /*20ae0*/  F2FP.TF32.F32.PACK_B R127, R127 ;  /* 0x0000007fff7f723e */ /* 0x000fe200024050ff */
[----:B------:R0:W-:Y:S01]  /*20af0*/  @P2 STG.E desc[UR44][R6.64+0x320], R13 ;  /* 0x0003200d06002986 */ /* 0x0001e2000c10192c */
[----:B------:R-:W-:Y:S02]  /*20b00*/  F2FP.TF32.F32.PACK_B R11, R11 ;  /* 0x0000000bff0b723e */ /* 0x000fe400024050ff */
[----:B------:R-:W-:Y:S01]  /*20b10*/  ISETP.GT.AND P2, PT, R0, 0xd0, P0 ;  /* 0x000000d00000780c */ /* 0x000fe20000744270 */
[-C--:B------:R-:W-:Y:S01]  /*20b20*/  FMUL R129, R129, R2.reuse ;  /* 0x0000000281817220 */ /* 0x080fe20000400000 */
[----:B0-----:R-:W-:Y:S01]  /*20b30*/  @P3 IMAD.MOV.U32 R6, RZ, RZ, R8 ;  /* 0x000000ffff063224 */ /* 0x001fe200078e0008 */
[----:B------:R-:W-:Y:S01]  /*20b40*/  @P3 MOV R7, R9 ;  /* 0x0000000900073202 */ /* 0x000fe20000000f00 */
[----:B------:R-:W-:Y:S02]  /*20b50*/  FMUL R3, R130, R2 ;  /* 0x0000000282037220 */ /* 0x000fe40000400000 */
[----:B------:R-:W-:-:S02]  /*20b60*/  F2FP.TF32.F32.PACK_B R129, R129 ;  /* 0x00000081ff81723e */ /* 0x000fc400024050ff */
[----:B------:R0:W-:Y:S04]  /*20b70*/  @P3 STG.E desc[UR44][R6.64+0x324], R127 ;  /* 0x0003247f06003986 */ /* 0x0001e8000c10192c */
[----:B------:R1:W-:Y:S01]  /*20b80*/  @P4 STG.E desc[UR44][R4.64+0x340], R11 ;  /* 0x0003400b04004986 */ /* 0x0003e2000c10192c */
[C---:B------:R-:W-:Y:S02]  /*20b90*/  ISETP.GT.AND P4, PT, R0.reuse, 0xd1, P0 ;  /* 0x000000d10000780c */ /* 0x040fe40000784270 */
[C---:B------:R-:W-:Y:S01]  /*20ba0*/  ISETP.GT.AND P3, PT, R0.reuse, 0xd8, P0 ;  /* 0x000000d80000780c */ /* 0x040fe20000764270 */
[----:B------:R-:W-:Y:S01]  /*20bb0*/  @P5 STG.E desc[UR44][R4.64+0x344], R129 ;  /* 0x0003448104005986 */ /* 0x000fe2000c10192c */
[----:B------:R-:W-:Y:S01]  /*20bc0*/  ISETP.GT.AND P5, PT, R0, 0xd8, P1 ;  /* 0x000000d80000780c */ /* 0x000fe20000fa4270 */
[----:B------:R-:W-:Y:S01]  /*20bd0*/  FMUL R131, R131, R2 ;  /* 0x0000000283837220 */ /* 0x000fe20000400000 */
[----:B------:R-:W-:Y:S01]  /*20be0*/  F2FP.TF32.F32.PACK_B R3, R3 ;  /* 0x00000003ff03723e */ /* 0x000fe200024050ff */
[----:B0-----:R-:W-:-:S02]  /*20bf0*/  @P2 IMAD.MOV.U32 R6, RZ, RZ, R8 ;  /* 0x000000ffff062224 */ /* 0x001fc400078e0008 */
[----:B------:R-:W-:Y:S02]  /*20c00*/  @P2 IMAD.MOV.U32 R7, RZ, RZ, R9 ;  /* 0x000000ffff072224 */ /* 0x000fe400078e0009 */
[-C--:B------:R-:W-:Y:S01]  /*20c10*/  FMUL R13, R132, R2.reuse ;  /* 0x00000002840d7220 */ /* 0x080fe20000400000 */
[----:B------:R-:W-:Y:S01]  /*20c20*/  ISETP.GT.AND P6, PT, R0, 0xd9, P1 ;  /* 0x000000d90000780c */ /* 0x000fe20000fc4270 */
[-C--:B------:R-:W-:Y:S01]  /*20c30*/  FMUL R133, R133, R2.reuse ;  /* 0x0000000285857220 */ /* 0x080fe20000400000 */
[----:B------:R-:W-:Y:S01]  /*20c40*/  F2FP.TF32.F32.PACK_B R131, R131 ;  /* 0x00000083ff83723e */ /* 0x000fe200024050ff */
[----:B------:R0:W-:Y:S01]  /*20c50*/  @P2 STG.E desc[UR44][R6.64+0x340], R3 ;  /* 0x0003400306002986 */ /* 0x0001e2000c10192c */
[----:B-1----:R-:W-:Y:S01]  /*20c60*/  FMUL R11, R134, R2 ;  /* 0x00000002860b7220 */ /* 0x002fe20000400000 */
[----:B------:R-:W-:Y:S02]  /*20c70*/  F2FP.TF32.F32.PACK_B R13, R13 ;  /* 0x0000000dff0d723e */ /* 0x000fe400024050ff */
[----:B------:R-:W-:-:S02]  /*20c80*/  ISETP.GT.AND P2, PT, R0, 0xd9, P0 ;  /* 0x000000d90000780c */ /* 0x000fc40000744270 */
[----:B------:R-:W-:Y:S01]  /*20c90*/  F2FP.TF32.F32.PACK_B R133, R133 ;  /* 0x00000085ff85723e */ /* 0x000fe200024050ff */
[----:B0-----:R-:W-:Y:S01]  /*20ca0*/  @P4 IMAD.MOV.U32 R6, RZ, RZ, R8 ;  /* 0x000000ffff064224 */ /* 0x001fe200078e0008 */
[----:B------:R-:W-:Y:S02]  /*20cb0*/  @P4 MOV R7, R9 ;  /* 0x0000000900074202 */ /* 0x000fe40000000f00 */
[----:B------:R-:W-:-:S03]  /*20cc0*/  F2FP.TF32.F32.PACK_B R11, R11 ;  /* 0x0000000bff0b723e */ /* 0x000fc600024050ff */
[----:B------:R0:W-:Y:S01]  /*20cd0*/  @P4 STG.E desc[UR44][R6.64+0x344], R131 ;  /* 0x0003448306004986 */ /* 0x0001e2000c10192c */
[----:B------:R-:W-:-:S03]  /*20ce0*/  FMUL R135, R135, R2 ;  /* 0x0000000287877220 */ /* 0x000fc60000400000 */
[----:B------:R1:W-:Y:S01]  /*20cf0*/  @P5 STG.E desc[UR44][R4.64+0x360], R13 ;  /* 0x0003600d04005986 */ /* 0x0003e2000c10192c */
[----:B------:R-:W-:-:S03]  /*20d00*/  ISETP.GT.AND P5, PT, R0, 0xe0, P0 ;  /* 0x000000e00000780c */ /* 0x000fc600007a4270 */
[----:B------:R-:W-:Y:S01]  /*20d10*/  @P6 STG.E desc[UR44][R4.64+0x364], R133 ;  /* 0x0003648504006986 */ /* 0x000fe2000c10192c */
[----:B0-----:R-:W-:Y:S02]  /*20d20*/  @P3 IMAD.MOV.U32 R6, RZ, RZ, R8 ;  /* 0x000000ffff063224 */ /* 0x001fe400078e0008 */
[----:B------:R-:W-:Y:S01]  /*20d30*/  @P3 IMAD.MOV.U32 R7, RZ, RZ, R9 ;  /* 0x000000ffff073224 */ /* 0x000fe200078e0009 */
[----:B------:R-:W-:-:S04]  /*20d40*/  ISETP.GT.AND P4, PT, R0, 0xe1, P1 ;  /* 0x000000e10000780c */ /* 0x000fc80000f84270 */
[----:B------:R0:W-:Y:S01]  /*20d50*/  @P3 STG.E desc[UR44][R6.64+0x360], R11 ;  /* 0x0003600b06003986 */ /* 0x0001e2000c10192c */
[----:B------:R-:W-:Y:S01]  /*20d60*/  ISETP.GT.AND P3, PT, R0, 0xe0, P1 ;  /* 0x000000e00000780c */ /* 0x000fe20000f64270 */
[-C--:B------:R-:W-:Y:S01]  /*20d70*/  FMUL R3, R136, R2.reuse ;  /* 0x0000000288037220 */ /* 0x080fe20000400000 */
[----:B------:R-:W-:Y:S01]  /*20d80*/  ISETP.GT.AND P6, PT, R0, 0xe1, P0 ;  /* 0x000000e10000780c */ /* 0x000fe200007c4270 */
[-C--:B------:R-:W-:Y:S01]  /*20d90*/  FMUL R137, R137, R2.reuse ;  /* 0x0000000289897220 */ /* 0x080fe20000400000 */
[----:B------:R-:W-:Y:S01]  /*20da0*/  F2FP.TF32.F32.PACK_B R135, R135 ;  /* 0x00000087ff87723e */ /* 0x000fe200024050ff */
[-C--:B-1----:R-:W-:Y:S01]  /*20db0*/  FMUL R13, R138, R2.reuse ;  /* 0x000000028a0d7220 */ /* 0x082fe20000400000 */
[----:B------:R-:W-:Y:S01]  /*20dc0*/  F2FP.TF32.F32.PACK_B R3, R3 ;  /* 0x00000003ff03723e */ /* 0x000fe200024050ff */
[----:B0-----:R-:W-:Y:S01]  /*20dd0*/  @P2 IMAD.MOV.U32 R6, RZ, RZ, R8 ;  /* 0x000000ffff062224 */ /* 0x001fe200078e0008 */
[----:B------:R-:W-:Y:S02]  /*20de0*/  @P2 MOV R7, R9 ;  /* 0x0000000900072202 */ /* 0x000fe40000000f00 */
[----:B------:R-:W-:Y:S01]  /*20df0*/  F2FP.TF32.F32.PACK_B R137, R137 ;  /* 0x00000089ff89723e */ /* 0x000fe200024050ff */
[----:B------:R-:W-:Y:S01]  /*20e00*/  FMUL R139, R139, R2 ;  /* 0x000000028b8b7220 */ /* 0x000fe20000400000 */
[----:B------:R-:W-:Y:S01]  /*20e10*/  F2FP.TF32.F32.PACK_B R13, R13 ;  /* 0x0000000dff0d723e */ /* 0x000fe200024050ff */
[----:B------:R0:W-:Y:S04]  /*20e20*/  @P2 STG.E desc[UR44][R6.64+0x364], R135 ;  /* 0x0003648706002986 */ /* 0x0001e8000c10192c */
[----:B------:R-:W-:Y:S01]  /*20e30*/  @P3 STG.E desc[UR44][R4.64+0x380], R3 ;  /* 0x0003800304003986 */ /* 0x000fe2000c10192c */
[----:B------:R-:W-:-:S03]  /*20e40*/  F2FP.TF32.F32.PACK_B R139, R139 ;  /* 0x0000008bff8b723e */ /* 0x000fc600024050ff */
[----:B------:R-:W-:Y:S01]  /*20e50*/  @P4 STG.E desc[UR44][R4.64+0x384], R137 ;  /* 0x0003848904004986 */ /* 0x000fe2000c10192c */
[----:B0-----:R-:W-:Y:S02]  /*20e60*/  @P5 IMAD.MOV.U32 R6, RZ, RZ, R8 ;  /* 0x000000ffff065224 */ /* 0x001fe400078e0008 */
[----:B------:R-:W-:-:S05]  /*20e70*/  @P5 IMAD.MOV.U32 R7, RZ, RZ, R9 ;  /* 0x000000ffff075224 */ /* 0x000fca00078e0009 */
[----:B------:R0:W-:Y:S01]  /*20e80*/  @P5 STG.E desc[UR44][R6.64+0x380], R13 ;  /* 0x0003800d06005986 */ /* 0x0001e2000c10192c */
[C---:B------:R-:W-:Y:S02]  /*20e90*/  ISETP.GT.AND P5, PT, R0.reuse, 0xe8, P0 ;  /* 0x000000e80000780c */ /* 0x040fe400007a4270 */
[----:B------:R-:W-:Y:S01]  /*20ea0*/  ISETP.GT.AND P2, PT, R0, 0xe8, P1 ;  /* 0x000000e80000780c */ /* 0x000fe20000f44270 */
[----:B0-----:R-:W-:Y:S01]  /*20eb0*/  @P6 IMAD.MOV.U32 R6, RZ, RZ, R8 ;  /* 0x000000ffff066224 */ /* 0x001fe200078e0008 */
[----:B------:R-:W-:Y:S01]  /*20ec0*/  @P6 MOV R7, R9 ;  /* 0x0000000900076202 */ /* 0x000fe20000000f00 */
[----:B------:R-:W-:Y:S01]  /*20ed0*/  FMUL R11, R140, R2 ;  /* 0x000000028c0b7220 */ /* 0x000fe20000400000 */
[----:B------:R-:W-:-:S03]  /*20ee0*/  ISETP.GT.AND P3, PT, R0, 0xe9, P0 ;  /* 0x000000e90000780c */ /* 0x000fc60000764270 */
[----:B------:R0:W-:Y:S01]  /*20ef0*/  @P6 STG.E desc[UR44][R6.64+0x384], R139 ;  /* 0x0003848b06006986 */ /* 0x0001e2000c10192c */
[----:B------:R-:W-:Y:S01]  /*20f00*/  ISETP.GT.AND P6, PT, R0, 0xe9, P1 ;  /* 0x000000e90000780c */ /* 0x000fe20000fc4270 */
[-C--:B------:R-:W-:Y:S01]  /*20f10*/  FMUL R141, R141, R2.reuse ;  /* 0x000000028d8d7220 */ /* 0x080fe20000400000 */
[-C--:B------:R-:W-:Y:S01]  /*20f20*/  FMUL R15, R142, R2.reuse ;  /* 0x000000028e0f7220 */ /* 0x080fe20000400000 */
[----:B------:R-:W-:Y:S02]  /*20f30*/  F2FP.TF32.F32.PACK_B R11, R11 ;  /* 0x0000000bff0b723e */ /* 0x000fe400024050ff */
[----:B------:R-:W-:Y:S02]  /*20f40*/  ISETP.GT.AND P4, PT, R0, 0xf0, P1 ;  /* 0x000000f00000780c */ /* 0x000fe40000f84270 */
[----:B------:R-:W-:Y:S01]  /*20f50*/  F2FP.TF32.F32.PACK_B R141, R141 ;  /* 0x0000008dff8d723e */ /* 0x000fe200024050ff */
[----:B------:R-:W-:Y:S01]  /*20f60*/  FMUL R143, R143, R2 ;  /* 0x000000028f8f7220 */ /* 0x000fe20000400000 */
[----:B------:R-:W-:Y:S01]  /*20f70*/  F2FP.TF32.F32.PACK_B R15, R15 ;  /* 0x0000000fff0f723e */ /* 0x000fe200024050ff */
[----:B0-----:R-:W-:-:S02]  /*20f80*/  @P5 IMAD.MOV.U32 R6, RZ, RZ, R8 ;  /* 0x000000ffff065224 */ /* 0x001fc400078e0008 */
[----:B------:R-:W-:Y:S02]  /*20f90*/  @P5 IMAD.MOV.U32 R7, RZ, RZ, R9 ;  /* 0x000000ffff075224 */ /* 0x000fe400078e0009 */
[----:B------:R-:W-:Y:S01]  /*20fa0*/  FMUL R3, R144, R2 ;  /* 0x0000000290037220 */ /* 0x000fe20000400000 */
[----:B------:R-:W-:Y:S01]  /*20fb0*/  @P2 STG.E desc[UR44][R4.64+0x3a0], R11 ;  /* 0x0003a00b04002986 */ /* 0x000fe2000c10192c */
[----:B------:R-:W-:-:S03]  /*20fc0*/  F2FP.TF32.F32.PACK_B R143, R143 ;  /* 0x0000008fff8f723e */ /* 0x000fc600024050ff */
[----:B------:R-:W-:Y:S01]  /*20fd0*/  @P6 STG.E desc[UR44][R4.64+0x3a4], R141 ;  /* 0x0003a48d04006986 */ /* 0x000fe2000c10192c */
[----:B------:R-:W-:-:S03]  /*20fe0*/  F2FP.TF32.F32.PACK_B R3, R3 ;  /* 0x00000003ff03723e */ /* 0x000fc600024050ff */
[----:B------:R0:W-:Y:S01]  /*20ff0*/  @P5 STG.E desc[UR44][R6.64+0x3a0], R15 ;  /* 0x0003a00f06005986 */ /* 0x0001e2000c10192c */
[C---:B------:R-:W-:Y:S02]  /*21000*/  ISETP.GT.AND P5, PT, R0.reuse, 0xf0, P0 ;  /* 0x000000f00000780c */ /* 0x040fe400007a4270 */
[----:B------:R-:W-:Y:S01]  /*21010*/  ISETP.GT.AND P2, PT, R0, 0xf1, P1 ;  /* 0x000000f10000780c */ /* 0x000fe20000f44270 */
[-C--:B------:R-:W-:Y:S01]  /*21020*/  FMUL R145, R145, R2.reuse ;  /* 0x0000000291917220 */ /* 0x080fe20000400000 */
[----:B0-----:R-:W-:Y:S01]  /*21030*/  @P3 IMAD.MOV.U32 R6, RZ, RZ, R8 ;  /* 0x000000ffff063224 */ /* 0x001fe200078e0008 */
[----:B------:R-:W-:Y:S01]  /*21040*/  @P3 MOV R7, R9 ;  /* 0x0000000900073202 */ /* 0x000fe20000000f00 */
[----:B------:R-:W-:-:S04]  /*21050*/  FMUL R13, R146, R2 ;  /* 0x00000002920d7220 */ /* 0x000fc80000400000 */
[----:B------:R0:W-:Y:S04]  /*21060*/  @P3 STG.E desc[UR44][R6.64+0x3a4], R143 ;  /* 0x0003a48f06003986 */ /* 0x0001e8000c10192c */
[----:B------:R-:W-:Y:S01]  /*21070*/  @P4 STG.E desc[UR44][R4.64+0x3c0], R3 ;  /* 0x0003c00304004986 */ /* 0x000fe2000c10192c */
[C---:B------:R-:W-:Y:S02]  /*21080*/  ISETP.GT.AND P4, PT, R0.reuse, 0xf1, P0 ;  /* 0x000000f10000780c */ /* 0x040fe40000784270 */
[C---:B------:R-:W-:Y:S02]  /*21090*/  ISETP.GT.AND P3, PT, R0.reuse, 0xf8, P1 ;  /* 0x000000f80000780c */ /* 0x040fe40000f64270 */
[----:B------:R-:W-:Y:S02]  /*210a0*/  F2FP.TF32.F32.PACK_B R145, R145 ;  /* 0x00000091ff91723e */ /* 0x000fe400024050ff */
[C---:B------:R-:W-:Y:S01]  /*210b0*/  ISETP.GT.AND P1, PT, R0.reuse, 0xf9, P1 ;  /* 0x000000f90000780c */ /* 0x040fe20000f24270 */
[----:B0-----:R-:W-:Y:S01]  /*210c0*/  @P5 IMAD.MOV.U32 R6, RZ, RZ, R8 ;  /* 0x000000ffff065224 */ /* 0x001fe200078e0008 */
[----:B------:R-:W-:Y:S01]  /*210d0*/  ISETP.GT.AND P6, PT, R0, 0xf8, P0 ;  /* 0x000000f80000780c */ /* 0x000fe200007c4270 */
[----:B------:R-:W-:Y:S01]  /*210e0*/  @P5 IMAD.MOV.U32 R7, RZ, RZ, R9 ;  /* 0x000000ffff075224 */ /* 0x000fe200078e0009 */
[----:B------:R-:W-:Y:S01]  /*210f0*/  F2FP.TF32.F32.PACK_B R13, R13 ;  /* 0x0000000dff0d723e */ /* 0x000fe200024050ff */
[-C--:B------:R-:W-:Y:S01]  /*21100*/  FMUL R147, R147, R2.reuse ;  /* 0x0000000293937220 */ /* 0x080fe20000400000 */
[-C--:B------:R-:W-:Y:S01]  /*21110*/  FMUL R19, R148, R2.reuse ;  /* 0x0000000294137220 */ /* 0x080fe20000400000 */
[----:B------:R-:W-:Y:S01]  /*21120*/  FMUL R149, R149, R2 ;  /* 0x0000000295957220 */ /* 0x000fe20000400000 */
[----:B------:R-:W-:Y:S01]  /*21130*/  @P2 STG.E desc[UR44][R4.64+0x3c4], R145 ;  /* 0x0003c49104002986 */ /* 0x000fe2000c10192c */
[----:B------:R-:W-:-:S02]  /*21140*/  ISETP.GT.AND P0, PT, R0, 0xf9, P0 ;  /* 0x000000f90000780c */ /* 0x000fc40000704270 */
[----:B------:R-:W-:Y:S01]  /*21150*/  F2FP.TF32.F32.PACK_B R147, R147 ;  /* 0x00000093ff93723e */ /* 0x000fe200024050ff */
[----:B------:R0:W-:Y:S01]  /*21160*/  @P5 STG.E desc[UR44][R6.64+0x3c0], R13 ;  /* 0x0003c00d06005986 */ /* 0x0001e2000c10192c */
[----:B------:R-:W-:Y:S01]  /*21170*/  F2FP.TF32.F32.PACK_B R19, R19 ;  /* 0x00000013ff13723e */ /* 0x000fe200024050ff */
[-C--:B------:R-:W-:Y:S01]  /*21180*/  FMUL R21, R150, R2.reuse ;  /* 0x0000000296157220 */ /* 0x080fe20000400000 */
[----:B------:R-:W-:Y:S01]  /*21190*/  F2FP.TF32.F32.PACK_B R149, R149 ;  /* 0x00000095ff95723e */ /* 0x000fe200024050ff */
[----:B------:R-:W-:Y:S01]  /*211a0*/  FMUL R151, R151, R2 ;  /* 0x0000000297977220 */ /* 0x000fe20000400000 */
[----:B0-----:R-:W-:Y:S01]  /*211b0*/  @P4 IMAD.MOV.U32 R6, RZ, RZ, R8 ;  /* 0x000000ffff064224 */ /* 0x001fe200078e0008 */
[----:B------:R-:W-:Y:S02]  /*211c0*/  @P4 MOV R7, R9 ;  /* 0x0000000900074202 */ /* 0x000fe40000000f00 */
[----:B------:R-:W-:-:S03]  /*211d0*/  F2FP.TF32.F32.PACK_B R21, R21 ;  /* 0x00000015ff15723e */ /* 0x000fc600024050ff */
[----:B------:R-:W-:Y:S01]  /*211e0*/  @P4 STG.E desc[UR44][R6.64+0x3c4], R147 ;  /* 0x0003c49306004986 */ /* 0x000fe2000c10192c */
[----:B------:R-:W-:-:S03]  /*211f0*/  F2FP.TF32.F32.PACK_B R151, R151 ;  /* 0x00000097ff97723e */ /* 0x000fc600024050ff */
[----:B------:R-:W-:Y:S04]  /*21200*/  @P3 STG.E desc[UR44][R4.64+0x3e0], R19 ;  /* 0x0003e01304003986 */ /* 0x000fe8000c10192c */
[----:B------:R0:W-:Y:S02]  /*21210*/  @P1 STG.E desc[UR44][R4.64+0x3e4], R149 ;  /* 0x0003e49504001986 */ /* 0x0001e4000c10192c */
[----:B0-----:R-:W-:Y:S02]  /*21220*/  @P6 IMAD.MOV.U32 R4, RZ, RZ, R8 ;  /* 0x000000ffff046224 */ /* 0x001fe400078e0008 */
[----:B------:R-:W-:-:S05]  /*21230*/  @P6 IMAD.MOV.U32 R5, RZ, RZ, R9 ;  /* 0x000000ffff056224 */ /* 0x000fca00078e0009 */
[----:B------:R0:W-:Y:S04]  /*21240*/  @P6 STG.E desc[UR44][R4.64+0x3e0], R21 ;  /* 0x0003e01504006986 */ /* 0x0001e8000c10192c */
[----:B------:R0:W-:Y:S02]  /*21250*/  @P0 STG.E desc[UR44][R8.64+0x3e4], R151 ;  /* 0x0003e49708000986 */ /* 0x0001e4000c10192c */
.L_x_542:
[----:B------:R-:W-:Y:S05]  /*21260*/  BSYNC B0 ;  /* 0x0000000000007941 */ /* 0x000fea0003800000 */
.L_x_34:
[----:B0---4-:R-:W4:Y:S04]  /*21270*/  LDL.LU R5, [R1+0x200] ;  /* 0x0002000001057983 */ /* 0x011f280000300800 */
[----:B------:R-:W4:Y:S01]  /*21280*/  LDL.LU R4, [R1+0x204] ;  /* 0x0002040001047983 */ /* 0x000f220000300800 */
[----:B------:R-:W-:Y:S01]  /*21290*/  ULDC UR4, c[0x0][0xc] ;  /* 0x0000030000047ab9 */ /* 0x000fe20000000800 */
[----:B------:R-:W-:Y:S01]  /*212a0*/  ULDC UR5, c[0x0][0x10] ;  /* 0x0000040000057ab9 */ /* 0x000fe20000000800 */
[----:B------:R-:W4:Y:S01]  /*212b0*/  LDC R3, c[0x0][0x14] ;  /* 0x00000500ff037b82 */ /* 0x000f220000000800 */
[----:B------:R-:W-:Y:S01]  /*212c0*/  UIMAD.WIDE.U32 UR4, UR4, UR5, URZ ;  /* 0x00000005040472a5 */ /* 0x000fe2000f8e003f */
[----:B------:R-:W-:Y:S01]  /*212d0*/  PRMT R0, RZ, 0x7610, R0 ;  /* 0x00007610ff007816 */ /* 0x000fe20000000000 */
[----:B------:R-:W-:Y:S01]  /*212e0*/  UMOV UR41, 0xffffffff ;  /* 0xffffffff00297882 */ /* 0x000fe20000000000 */
[----:B------:R-:W-:-:S03]  /*212f0*/  UMOV UR42, 0xffffffff ;  /* 0xffffffff002a7882 */ /* 0x000fc60000000000 */
[----:B----4-:R-:W-:-:S04]  /*21300*/  IMAD.WIDE.U32 R4, R3, UR4, R4 ;  /* 0x0000000403047c25 */ /* 0x010fc8000f8e0004 */
[----:B------:R-:W-:Y:S01]  /*21310*/  IMAD R3, R3, UR5, RZ ;  /* 0x0000000503037c24 */ /* 0x000fe2000f8e02ff */
[----:B------:R-:W-:Y:S01]  /*21320*/  MOV R7, R4 ;  /* 0x0000000400077202 */ /* 0x000fe20000000f00 */
[----:B------:R-:W-:Y:S02]  /*21330*/  ULDC.64 UR4, c[0x0][0x650] ;  /* 0x0001940000047ab9 */ /* 0x000fe40000000a00 */
[----:B------:R-:W-:Y:S01]  /*21340*/  IMAD.IADD R6, R5, 0x1, R3 ;  /* 0x0000000105067824 */ /* 0x000fe200078e0203 */
[----:B------:R-:W-:-:S04]  /*21350*/  ISETP.GE.U32.AND P0, PT, R4, UR4, PT ;  /* 0x0000000404007c0c */ /* 0x000fc8000bf06070 */
[----:B------:R0:W-:Y:S01]  /*21360*/  STL [R1+0x200], R6 ;  /* 0x0002000601007387 */ /* 0x0001e20000100800 */
[----:B------:R-:W-:-:S03]  /*21370*/  ISETP.GE.U32.AND.EX P0, PT, R6, UR5, PT, P0 ;  /* 0x0000000506007c0c */ /* 0x000fc6000bf06100 */
[----:B------:R0:W-:Y:S10]  /*21380*/  STL [R1+0x204], R7 ;  /* 0x0002040701007387 */ /* 0x0001f40000100800 */
[----:B0-----:R-:W-:Y:S05]  /*21390*/  @P0 BRA `(.L_x_543) ;  /* 0x0000000400880947 */ /* 0x001fea0003800000 */
[----:B------:R-:W0:Y:S01]  /*213a0*/  S2UR UR6, SR_CTAID.X ;  /* 0x00000000000679c3 */ /* 0x000e220000002500 */
[----:B------:R-:W-:Y:S01]  /*213b0*/  ULDC.64 UR12, c[0x0][0x628] ;  /* 0x00018a00000c7ab9 */ /* 0x000fe20000000a00 */
[----:B------:R-:W-:Y:S01]  /*213c0*/  ULDC UR4, c[0x0][0x150] ;  /* 0x0000540000047ab9 */ /* 0x000fe20000000800 */
[----:B------:R-:W-:Y:S01]  /*213d0*/  ISETP.NE.U32.AND P0, PT, RZ, UR12, PT ;  /* 0x0000000cff007c0c */ /* 0x000fe2000bf05070 */
[----:B------:R-:W-:Y:S01]  /*213e0*/  ULDC UR15, c[0x0][0x630] ;  /* 0x00018c00000f7ab9 */ /* 0x000fe20000000800 */
[C---:B------:R-:W-:Y:S01]  /*213f0*/  R2UR UR16, R7.reuse ;  /* 0x00000000071072ca */ /* 0x040fe200000e0000 */
[----:B------:R-:W-:Y:S01]  /*21400*/  ULDC UR19, c[0x0][0x154] ;  /* 0x0000550000137ab9 */ /* 0x000fe20000000800 */
[----:B------:R-:W-:Y:S01]  /*21410*/  ISETP.NE.AND.EX P0, PT, RZ, UR13, PT, P0 ;  /* 0x0000000dff007c0c */ /* 0x000fe2000bf05300 */
[----:B------:R-:W4:Y:S01]  /*21420*/  S2UR UR18, SR_CTAID.Y ;  /* 0x00000000001279c3 */ /* 0x000f220000002600 */
[----:B------:R-:W-:Y:S02]  /*21430*/  R2UR UR17, R6 ;  /* 0x00000000061172ca */ /* 0x000fe400000e0000 */
[----:B------:R-:W-:-:S02]  /*21440*/  R2UR UR10, R7 ;  /* 0x00000000070a72ca */ /* 0x000fc400000e0000 */
[----:B------:R-:W-:Y:S02]  /*21450*/  R2UR UR11, R6 ;  /* 0x00000000060b72ca */ /* 0x000fe400000e0000 */
[----:B0-----:R-:W-:-:S05]  /*21460*/  I2FP.F32.U32 R0, UR6 ;  /* 0x0000000600007c45 */ /* 0x001fca0008201000 */
[----:B------:R-:W-:-:S04]  /*21470*/  FMUL R0, R0, UR4 ;  /* 0x0000000400007c20 */ /* 0x000fc80008400000 */
[----:B------:R0:W0:Y:S01]  /*21480*/  F2I.U32.TRUNC.NTZ R3, R0 ;  /* 0x0000000000037305 */ /* 0x000022000020f000 */
[----:B----4-:R-:W-:Y:S05]  /*21490*/  @!P0 BRA `(.L_x_544) ;  /* 0x0000000000308947 */ /* 0x010fea0003800000 */
        /* <DEDUP_REMOVED lines=12> */
.L_x_544:
[----:B------:R-:W-:Y:S01]  /*21560*/  USHF.R.U64 UR42, UR10, UR15, UR11 ;  /* 0x0000000f0a2a7299 */ /* 0x000fe2000800120b */
[----:B0-----:R-:W-:Y:S01]  /*21570*/  I2FP.F32.U32 R0, UR18 ;  /* 0x0000001200007c45 */ /* 0x001fe20008201000 */
[----:B------:R-:W-:Y:S02]  /*21580*/  USHF.R.U32.HI UR4, URZ, UR15, UR11 ;  /* 0x0000000f3f047299 */ /* 0x000fe4000801160b */
[----:B------:R-:W-:Y:S02]  /*21590*/  UIADD3 UR10, UP0, URZ, -UR42, URZ ;  /* 0x8000002a3f0a7290 */ /* 0x000fe4000ff1e03f */
[----:B------:R-:W-:Y:S01]  /*215a0*/  FMUL R0, R0, UR19 ;  /* 0x0000001300007c20 */ /* 0x000fe20008400000 */
[----:B------:R-:W-:Y:S01]  /*215b0*/  ULDC.64 UR12, c[0x0][0x620] ;  /* 0x00018800000c7ab9 */ /* 0x000fe20000000a00 */
[----:B------:R-:W-:Y:S01]  /*215c0*/  UIADD3.X UR4, URZ, ~UR4, URZ, UP0, !UPT ;  /* 0x800000043f047290 */ /* 0x000fe200087fe43f */
[----:B------:R-:W-:Y:S01]  /*215d0*/  UMOV UR8, UR16 ;  /* 0x0000001000087c82 */ /* 0x000fe20008000000 */
[----:B------:R-:W-:-:S02]  /*215e0*/  UMOV UR9, UR17 ;  /* 0x0000001100097c82 */ /* 0x000fc40008000000 */
[----:B------:R-:W-:Y:S01]  /*215f0*/  UIMAD UR4, UR4, UR12, URZ ;  /* 0x0000000c040472a4 */ /* 0x000fe2000f8e023f */
[----:B------:R-:W0:Y:S01]  /*21600*/  F2I.U32.TRUNC.NTZ R0, R0 ;  /* 0x0000000000007305 */ /* 0x000e22000020f000 */
[----:B------:R-:W-:Y:S01]  /*21610*/  UIMAD.WIDE.U32 UR8, UR10, UR12, UR8 ;  /* 0x0000000c0a0872a5 */ /* 0x000fe2000f8e0008 */
[----:B------:R-:W-:Y:S01]  /*21620*/  R2UR UR12, R3 ;  /* 0x00000000030c72ca */ /* 0x000fe200000e0000 */
[----:B------:R-:W-:Y:S01]  /*21630*/  UIMAD UR10, UR10, UR13, UR4 ;  /* 0x0000000d0a0a72a4 */ /* 0x000fe2000f8e0204 */
[----:B------:R-:W-:Y:S01]  /*21640*/  ULDC UR11, c[0x0][0x618] ;  /* 0x00018600000b7ab9 */ /* 0x000fe20000000800 */
[----:B------:R-:W-:Y:S02]  /*21650*/  ULDC UR21, c[0x0][0x658] ;  /* 0x0001960000157ab9 */ /* 0x000fe40000000800 */
[----:B------:R-:W-:Y:S01]  /*21660*/  UIADD3 UR9, UR9, UR10, URZ ;  /* 0x0000000a09097290 */ /* 0x000fe2000fffe03f */
[----:B------:R-:W-:Y:S01]  /*21670*/  UMOV UR15, 0xffffffff ;  /* 0xffffffff000f7882 */ /* 0x000fe20000000000 */
[----:B------:R-:W-:Y:S01]  /*21680*/  ULDC.64 UR4, c[0x0][0x640] ;  /* 0x0001900000047ab9 */ /* 0x000fe20000000a00 */
[----:B------:R-:W-:Y:S01]  /*21690*/  USHF.L.U32 UR15, UR15, UR21, URZ ;  /* 0x000000150f0f7299 */ /* 0x000fe2000800063f */
[----:B------:R-:W-:Y:S01]  /*216a0*/  ISETP.NE.U32.AND P0, PT, RZ, UR4, PT ;  /* 0x00000004ff007c0c */ /* 0x000fe2000bf05070 */
[----:B------:R-:W-:-:S02]  /*216b0*/  USHF.R.U64 UR16, UR8, UR11, UR9 ;  /* 0x0000000b08107299 */ /* 0x000fc40008001209 */
[----:B------:R-:W-:Y:S01]  /*216c0*/  USHF.R.U32.HI UR8, URZ, UR11, UR9 ;  /* 0x0000000b3f087299 */ /* 0x000fe20008011609 */
[----:B0-----:R-:W-:Y:S01]  /*216d0*/  R2UR UR14, R0 ;  /* 0x00000000000e72ca */ /* 0x001fe200000e0000 */
[----:B------:R-:W-:Y:S01]  /*216e0*/  ULDC UR17, c[0x0][0x608] ;  /* 0x0001820000117ab9 */ /* 0x000fe20000000800 */
[----:B------:R-:W-:Y:S01]  /*216f0*/  ULOP3.LUT UR40, URZ, UR15, URZ, 0x33, !UPT ;  /* 0x0000000f3f287292 */ /* 0x000fe2000f8e333f */
[----:B------:R-:W-:Y:S01]  /*21700*/  ISETP.NE.AND.EX P0, PT, RZ, UR5, PT, P0 ;  /* 0x00000005ff007c0c */ /* 0x000fe2000bf05300 */
[----:B------:R-:W-:Y:S02]  /*21710*/  USHF.R.U64 UR15, UR16, UR17, UR8 ;  /* 0x00000011100f7299 */ /* 0x000fe40008001208 */
[----:B------:R-:W-:Y:S02]  /*21720*/  USHF.R.U32.HI UR8, URZ, UR17, UR8 ;  /* 0x000000113f087299 */ /* 0x000fe40008011608 */
[----:B------:R-:W-:Y:S02]  /*21730*/  UIADD3 UR12, -UR12, URZ, URZ ;  /* 0x0000003f0c0c7290 */ /* 0x000fe4000fffe13f */
[----:B------:R-:W-:Y:S01]  /*21740*/  USHF.R.U64 UR17, UR15, UR21, UR8 ;  /* 0x000000150f117299 */ /* 0x000fe20008001208 */
[----:B------:R-:W-:Y:S01]  /*21750*/  UMOV UR19, 0x1 ;  /* 0x0000000100137882 */ /* 0x000fe20000000000 */
[----:B------:R-:W-:Y:S01]  /*21760*/  ULDC UR13, c[0x0][0x144] ;  /* 0x00005100000d7ab9 */ /* 0x000fe20000000800 */
[----:B------:R-:W-:Y:S01]  /*21770*/  ULDC UR7, c[0x0][0x600] ;  /* 0x0001800000077ab9 */ /* 0x000fe20000000800 */
[----:B------:R-:W-:-:S02]  /*21780*/  USHF.L.U32 UR24, UR19, UR21, URZ ;  /* 0x0000001513187299 */ /* 0x000fc4000800063f */
[----:B------:R-:W-:Y:S02]  /*21790*/  USHF.R.U32.HI UR8, URZ, UR21, UR8 ;  /* 0x000000153f087299 */ /* 0x000fe40008011608 */
[----:B------:R-:W-:Y:S02]  /*217a0*/  UIMAD UR21, UR13, UR12, UR6 ;  /* 0x0000000c0d1572a4 */ /* 0x000fe4000f8e0206 */
[----:B------:R-:W-:Y:S02]  /*217b0*/  UIADD3 UR20, UR7, -0x1, URZ ;  /* 0xffffffff07147890 */ /* 0x000fe4000fffe03f */
[----:B------:R-:W-:Y:S01]  /*217c0*/  UIADD3 UR19, -UR14, URZ, URZ ;  /* 0x0000003f0e137290 */ /* 0x000fe2000fffe13f */
[----:B------:R-:W-:Y:S01]  /*217d0*/  ULDC UR25, c[0x0][0x148] ;  /* 0x0000520000197ab9 */ /* 0x000fe20000000800 */
[----:B------:R-:W-:Y:S01]  /*217e0*/  ULDC UR22, c[0x0][0x648] ;  /* 0x0001920000167ab9 */ /* 0x000fe20000000800 */
[----:B------:R-:W-:Y:S01]  /*217f0*/  ULDC UR23, c[0x0][0x638] ;  /* 0x00018e0000177ab9 */ /* 0x000fe20000000800 */
        /* <DEDUP_REMOVED lines=14> */
.L_x_545:
[----:B------:R-:W-:Y:S01]  /*218e0*/  UISETP.NE.AND UP0, UPT, UR39, URZ, UPT ;  /* 0x0000003f2700728c */ /* 0x000fe2000bf05270 */
[----:B------:R-:W-:Y:S01]  /*218f0*/  IMAD.MOV.U32 R0, RZ, RZ, 0x1 ;  /* 0x00000001ff007424 */ /* 0x000fe200078e00ff */
[----:B------:R-:W-:Y:S02]  /*21900*/  USHF.R.U64 UR4, UR6, UR22, UR8 ;  /* 0x0000001606047299 */ /* 0x000fe40008001208 */
[----:B------:R-:W-:Y:S02]  /*21910*/  ULOP3.LUT UR40, UR15, UR40, URZ, 0xc0, !UPT ;  /* 0x000000280f287292 */ /* 0x000fe4000f8ec03f */
[----:B------:R-:W-:Y:S02]  /*21920*/  UIADD3 UR5, -UR4, URZ, URZ ;  /* 0x0000003f04057290 */ /* 0x000fe4000fffe13f */
[----:B------:R-:W-:Y:S02]  /*21930*/  UIMAD UR40, UR24, UR4, UR40 ;  /* 0x00000004182872a4 */ /* 0x000fe4000f8e0228 */
[----:B------:R-:W-:-:S02]  /*21940*/  ULOP3.LUT UR16, UR16, UR20, URZ, 0xc0, !UPT ;  /* 0x0000001410107292 */ /* 0x000fc4000f8ec03f */
[----:B------:R-:W-:Y:S02]  /*21950*/  @UP0 UIMAD UR21, UR25, UR19, UR18 ;  /* 0x00000013191502a4 */ /* 0x000fe4000f8e0212 */
[----:B------:R-:W-:-:S03]  /*21960*/  UIMAD UR4, UR5, UR23, UR17 ;  /* 0x00000017050472a4 */ /* 0x000fc6000f8e0211 */
[----:B------:R-:W-:Y:S01]  /*21970*/  ULDC UR5, c[0x0][0x610] ;  /* 0x0001840000057ab9 */ /* 0x000fe20000000800 */
[----:B------:R-:W-:Y:S02]  /*21980*/  UIMAD UR4, UR4, UR7, UR16 ;  /* 0x00000007040472a4 */ /* 0x000fe4000f8e0210 */
[----:B------:R-:W-:-:S04]  /*21990*/  UIMAD UR40, UR40, UR5, UR21 ;  /* 0x00000005282872a4 */ /* 0x000fc8000f8e0215 */
[----:B------:R-:W-:Y:S02]  /*219a0*/  USEL UR41, UR4, UR40, !UP0 ;  /* 0x0000002804297287 */ /* 0x000fe4000c000000 */
[----:B------:R-:W-:-:S12]  /*219b0*/  USEL UR40, UR40, UR4, !UP0 ;  /* 0x0000000428287287 */ /* 0x000fd8000c000000 */
.L_x_543:
[----:B------:R-:W-:-:S13]  /*219c0*/  LOP3.LUT P0, RZ, R0, 0xff, RZ, 0xc0, !PT ;  /* 0x000000ff00ff7812 */ /* 0x000fda000780c0ff */
[----:B------:R-:W-:Y:S05]  /*219d0*/  @P0 BRA `(.L_x_546) ;  /* 0xfffffdf8007c0947 */ /* 0x000fea000383ffff */
[----:B------:R-:W-:Y:S05]  /*219e0*/  EXIT ;  /* 0x000000000000794d */ /* 0x000fea0003800000 */
.L_x_7:
[----:B------:R-:W2:Y:S01]  /*219f0*/  LDL R5, [R1+0x204] ;  /* 0x0002040001057983 */ /* 0x000ea20000100800 */
[----:B------:R-:W-:-:S03]  /*21a00*/  ULDC.64 UR4, c[0x0][0x650] ;  /* 0x0001940000047ab9 */ /* 0x000fc60000000a00 */
[----:B------:R-:W3:Y:S01]  /*21a10*/  LDL R4, [R1+0x200] ;  /* 0x0002000001047983 */ /* 0x000ee20000100800 */
[----:B------:R-:W-:Y:S01]  /*21a20*/  PRMT R0, RZ, 0x7610, R0 ;  /* 0x00007610ff007816 */ /* 0x000fe20000000000 */
[----:B------:R-:W-:Y:S01]  /*21a30*/  IMAD.MOV.U32 R3, RZ, RZ, -0x1 ;  /* 0xffffffffff037424 */ /* 0x000fe200078e00ff */
[----:B------:R-:W-:Y:S01]  /*21a40*/  MOV R10, 0xffffffff ;  /* 0xffffffff000a7802 */ /* 0x000fe20000000f00 */
[----:B------:R-:W-:Y:S01]  /*21a50*/  IMAD.MOV.U32 R2, RZ, RZ, -0x1 ;  /* 0xffffffffff027424 */ /* 0x000fe200078e00ff */
[----:B--2---:R-:W-:-:S04]  /*21a60*/  ISETP.GE.U32.AND P0, PT, R5, UR4, PT ;  /* 0x0000000405007c0c */ /* 0x004fc8000bf06070 */
[----:B---3--:R-:W-:-:S13]  /*21a70*/  ISETP.GE.U32.AND.EX P0, PT, R4, UR5, PT, P0 ;  /* 0x0000000504007c0c */ /* 0x008fda000bf06100 */
        /* <DEDUP_REMOVED lines=21> */
.L_x_548:
[----:B------:R-:W-:Y:S01]  /*21bd0*/  USHF.R.U64 UR4, UR14, UR19, UR15 ;  /* 0x000000130e047299 */ /* 0x000fe2000800120f */
[----:B------:R-:W-:Y:S01]  /*21be0*/  R2UR UR7, R4 ;  /* 0x00000000040772ca */ /* 0x000fe200000e0000 */
[----:B------:R-:W-:Y:S02]  /*21bf0*/  USHF.R.U32.HI UR5, URZ, UR19, UR15 ;  /* 0x000000133f057299 */ /* 0x000fe4000801160f */
[----:B------:R-:W-:Y:S01]  /*21c00*/  UIADD3 UR13, UP0, URZ, -UR4, URZ ;  /* 0x800000043f0d7290 */ /* 0x000fe2000ff1e03f */
[----:B------:R-:W-:Y:S01]  /*21c10*/  ULDC.64 UR14, c[0x0][0x620] ;  /* 0x00018800000e7ab9 */ /* 0x000fe20000000a00 */
[----:B------:R-:W-:Y:S02]  /*21c20*/  UMOV UR6, UR20 ;  /* 0x0000001400067c82 */ /* 0x000fe40008000000 */
[----:B------:R-:W-:Y:S02]  /*21c30*/  UIADD3.X UR5, URZ, ~UR5, URZ, UP0, !UPT ;  /* 0x800000053f057290 */ /* 0x000fe400087fe43f */
[----:B------:R-:W-:-:S02]  /*21c40*/  UISETP.NE.AND UP1, UPT, UR39, URZ, UPT ;  /* 0x0000003f2700728c */ /* 0x000fc4000bf25270 */
[----:B------:R-:W-:Y:S02]  /*21c50*/  UIMAD UR5, UR5, UR14, URZ ;  /* 0x0000000e050572a4 */ /* 0x000fe4000f8e023f */
[----:B------:R-:W-:Y:S02]  /*21c60*/  UIMAD.WIDE.U32 UR6, UR13, UR14, UR6 ;  /* 0x0000000e0d0672a5 */ /* 0x000fe4000f8e0006 */
[----:B------:R-:W-:Y:S01]  /*21c70*/  UIMAD UR5, UR13, UR15, UR5 ;  /* 0x0000000f0d0572a4 */ /* 0x000fe2000f8e0205 */
[----:B------:R-:W-:Y:S02]  /*21c80*/  ULDC UR14, c[0x0][0x608] ;  /* 0x00018200000e7ab9 */ /* 0x000fe40000000800 */
[----:B------:R-:W-:Y:S01]  /*21c90*/  ULDC UR13, c[0x0][0x618] ;  /* 0x00018600000d7ab9 */ /* 0x000fe20000000800 */
[----:B------:R-:W-:Y:S01]  /*21ca0*/  UIADD3 UR5, UR7, UR5, URZ ;  /* 0x0000000507057290 */ /* 0x000fe2000fffe03f */
[----:B------:R-:W-:Y:S01]  /*21cb0*/  ULDC UR22, c[0x0][0x658] ;  /* 0x0001960000167ab9 */ /* 0x000fe20000000800 */
[----:B------:R-:W-:-:S02]  /*21cc0*/  @UP1 UIMAD UR8, UR11, UR12, UR10 ;  /* 0x0000000c0b0812a4 */ /* 0x000fc4000f8e020a */
[----:B------:R-:W-:Y:S02]  /*21cd0*/  USHF.R.U64 UR17, UR6, UR13, UR5 ;  /* 0x0000000d06117299 */ /* 0x000fe40008001205 */
[----:B------:R-:W-:Y:S01]  /*21ce0*/  USHF.R.U32.HI UR5, URZ, UR13, UR5 ;  /* 0x0000000d3f057299 */ /* 0x000fe20008011605 */
[----:B------:R-:W-:Y:S01]  /*21cf0*/  ULDC.64 UR6, c[0x0][0x640] ;  /* 0x0001900000067ab9 */ /* 0x000fe20000000a00 */
[----:B------:R-:W-:Y:S01]  /*21d00*/  UMOV UR10, 0xffffffff ;  /* 0xffffffff000a7882 */ /* 0x000fe20000000000 */
[----:B------:R-:W-:Y:S01]  /*21d10*/  ISETP.NE.U32.AND P0, PT, RZ, UR6, PT ;  /* 0x00000006ff007c0c */ /* 0x000fe2000bf05070 */
[----:B------:R-:W-:Y:S02]  /*21d20*/  USHF.R.U64 UR18, UR17, UR14, UR5 ;  /* 0x0000000e11127299 */ /* 0x000fe40008001205 */
[----:B------:R-:W-:Y:S01]  /*21d30*/  USHF.R.U32.HI UR5, URZ, UR14, UR5 ;  /* 0x0000000e3f057299 */ /* 0x000fe20008011605 */
[----:B------:R-:W-:Y:S01]  /*21d40*/  ISETP.NE.AND.EX P0, PT, RZ, UR7, PT, P0 ;  /* 0x00000007ff007c0c */ /* 0x000fe2000bf05300 */
[----:B------:R-:W-:-:S02]  /*21d50*/  USHF.L.U32 UR11, UR10, UR22, URZ ;  /* 0x000000160a0b7299 */ /* 0x000fc4000800063f */
[----:B------:R-:W-:Y:S01]  /*21d60*/  USHF.R.U64 UR19, UR18, UR22, UR5 ;  /* 0x0000001612137299 */ /* 0x000fe20008001205 */
[----:B------:R-:W-:Y:S01]  /*21d70*/  ULDC UR20, c[0x0][0x600] ;  /* 0x0001800000147ab9 */ /* 0x000fe20000000800 */
[----:B------:R-:W-:Y:S02]  /*21d80*/  USHF.R.U32.HI UR10, URZ, UR22, UR5 ;  /* 0x000000163f0a7299 */ /* 0x000fe40008011605 */
[----:B------:R-:W-:Y:S02]  /*21d90*/  UIADD3 UR21, UR20, -0x1, URZ ;  /* 0xffffffff14157890 */ /* 0x000fe4000fffe03f */
[----:B------:R-:W-:Y:S01]  /*21da0*/  ULOP3.LUT UR26, URZ, UR11, URZ, 0x33, !UPT ;  /* 0x0000000b3f1a7292 */ /* 0x000fe2000f8e333f */
        /* <DEDUP_REMOVED lines=17> */
.L_x_549:
[----:B------:R-:W-:Y:S01]  /*21ec0*/  USHF.R.U64 UR6, UR5, UR23, UR10 ;  /* 0x0000001705067299 */ /* 0x000fe2000800120a */
[----:B------:R-:W-:Y:S01]  /*21ed0*/  IMAD.MOV.U32 R0, RZ, RZ, 0x1 ;  /* 0x00000001ff007424 */ /* 0x000fe200078e00ff */
[----:B------:R-:W-:Y:S01]  /*21ee0*/  USHF.L.U32 UR25, UR25, UR22, URZ ;  /* 0x0000001619197299 */ /* 0x000fe2000800063f */
[----:B------:R-:W-:Y:S01]  /*21ef0*/  IMAD.U32 R10, RZ, RZ, UR4 ;  /* 0x00000004ff0a7e24 */ /* 0x000fe2000f8e00ff */
[----:B------:R-:W-:Y:S02]  /*21f00*/  ULOP3.LUT UR5, UR18, UR26, URZ, 0xc0, !UPT ;  /* 0x0000001a12057292 */ /* 0x000fe4000f8ec03f */
[----:B------:R-:W-:Y:S02]  /*21f10*/  UIADD3 UR7, -UR6, URZ, URZ ;  /* 0x0000003f06077290 */ /* 0x000fe4000fffe13f */
[----:B------:R-:W-:Y:S02]  /*21f20*/  UIMAD UR6, UR25, UR6, UR5 ;  /* 0x00000006190672a4 */ /* 0x000fe4000f8e0205 */
[----:B------:R-:W-:-:S02]  /*21f30*/  ULOP3.LUT UR17, UR17, UR21, URZ, 0xc0, !UPT ;  /* 0x0000001511117292 */ /* 0x000fc4000f8ec03f */
[----:B------:R-:W-:Y:S02]  /*21f40*/  UIMAD UR5, UR7, UR24, UR19 ;  /* 0x00000018070572a4 */ /* 0x000fe4000f8e0213 */
[----:B------:R-:W-:Y:S01]  /*21f50*/  UISETP.NE.AND UP0, UPT, UR39, URZ, UPT ;  /* 0x0000003f2700728c */ /* 0x000fe2000bf05270 */
[----:B------:R-:W-:Y:S01]  /*21f60*/  ULDC UR7, c[0x0][0x610] ;  /* 0x0001840000077ab9 */ /* 0x000fe20000000800 */
[----:B------:R-:W-:Y:S02]  /*21f70*/  UIMAD UR5, UR5, UR20, UR17 ;  /* 0x00000014050572a4 */ /* 0x000fe4000f8e0211 */
[----:B------:R-:W-:-:S04]  /*21f80*/  UIMAD UR8, UR6, UR7, UR8 ;  /* 0x00000007060872a4 */ /* 0x000fc8000f8e0208 */
[----:B------:R-:W-:Y:S02]  /*21f90*/  USEL UR6, UR5, UR8, !UP0 ;  /* 0x0000000805067287 */ /* 0x000fe4000c000000 */
[----:B------:R-:W-:-:S04]  /*21fa0*/  USEL UR8, UR8, UR5, !UP0 ;  /* 0x0000000508087287 */ /* 0x000fc8000c000000 */
[----:B------:R-:W-:Y:S02]  /*21fb0*/  IMAD.U32 R2, RZ, RZ, UR6 ;  /* 0x00000006ff027e24 */ /* 0x000fe4000f8e00ff */
[----:B------:R-:W-:-:S07]  /*21fc0*/  MOV R3, UR8 ;  /* 0x0000000800037c02 */ /* 0x000fce0008000f00 */
.L_x_547:
[----:B------:R-:W-:-:S08]  /*21fd0*/  NOP ;  /* 0x0000000000007918 */ /* 0x000fd00000000000 */
[----:B0-----:R-:W0:-:S00]  /*21fe0*/  USETMAXREG.DEALLOC.CTAPOOL 0x18 ;  /* 0x00000018000079c8 */ /* 0x001e0000080e0500 */
[----:B------:R-:W-:-:S13]  /*21ff0*/  ISETP.NE.AND P0, PT, RZ, UR9, PT ;  /* 0x00000009ff007c0c */ /* 0x000fda000bf05270 */
[----:B------:R-:W-:Y:S05]  /*22000*/  @P0 EXIT ;  /* 0x000000000000094d */ /* 0x000fea0003800000 */
[----:B0-----:R-:W-:Y:S01]  /*22010*/  LOP3.LUT P0, RZ, R0, 0xff, RZ, 0xc0, !PT ;  /* 0x000000ff00ff7812 */ /* 0x001fe2000780c0ff */
[----:B------:R-:W-:Y:S02]  /*22020*/  IMAD.MOV.U32 R0, RZ, RZ, 0x1 ;  /* 0x00000001ff007424 */ /* 0x000fe400078e00ff */
[----:B------:R-:W-:-:S10]  /*22030*/  IMAD.MOV.U32 R7, RZ, RZ, RZ ;  /* 0x000000ffff077224 */ /* 0x000fd400078e00ff */
[----:B------:R-:W-:Y:S05]  /*22040*/  @!P0 BRA `(.L_x_550) ;  /* 0x0000000c00d88947 */ /* 0x000fea0003800000 */
[----:B------:R-:W0:Y:S01]  /*22050*/  LDC R0, c[0x0][0x28c] ;  /* 0x0000a300ff007b82 */ /* 0x000e220000000800 */
[----:B------:R-:W-:Y:S01]  /*22060*/  ULDC UR14, c[0x0][0x658] ;  /* 0x00019600000e7ab9 */ /* 0x000fe20000000800 */
[----:B------:R-:W-:Y:S01]  /*22070*/  UMOV UR7, 0xffffffff ;  /* 0xffffffff00077882 */ /* 0x000fe20000000000 */
[----:B------:R-:W-:Y:S01]  /*22080*/  UMOV UR9, 0x1 ;  /* 0x0000000100097882 */ /* 0x000fe20000000000 */
[----:B------:R-:W-:Y:S01]  /*22090*/  USHF.L.U32 UR7, UR7, UR14, URZ ;  /* 0x0000000e07077299 */ /* 0x000fe2000800063f */
[----:B------:R-:W-:Y:S01]  /*220a0*/  BSSY B0, `(.L_x_550) ;  /* 0x00000f0000007945 */ /* 0x000fe20003800000 */
[----:B------:R-:W-:Y:S01]  /*220b0*/  ULDC UR5, c[0x0][0xc] ;  /* 0x0000030000057ab9 */ /* 0x000fe20000000800 */
[----:B------:R-:W-:Y:S01]  /*220c0*/  ULDC UR8, c[0x0][0x10] ;  /* 0x0000040000087ab9 */ /* 0x000fe20000000800 */
[----:B------:R-:W1:Y:S01]  /*220d0*/  S2UR UR4, SR_CgaCtaId ;  /* 0x00000000000479c3 */ /* 0x000e620000008800 */
[----:B------:R-:W-:Y:S01]  /*220e0*/  ULOP3.LUT UR15, URZ, UR7, URZ, 0x33, !UPT ;  /* 0x000000073f0f7292 */ /* 0x000fe2000f8e333f */
[----:B------:R-:W-:Y:S01]  /*220f0*/  MOV R9, 0x1 ;  /* 0x0000000100097802 */ /* 0x000fe20000000f00 */
[----:B------:R-:W-:Y:S01]  /*22100*/  IMAD.MOV.U32 R7, RZ, RZ, RZ ;  /* 0x000000ffff077224 */ /* 0x000fe200078e00ff */
[----:B------:R-:W-:Y:S01]  /*22110*/  ULDC UR13, c[0x0][0x600] ;  /* 0x00018000000d7ab9 */ /* 0x000fe20000000800 */
[----:B------:R-:W-:Y:S01]  /*22120*/  UMOV UR29, 0x5 ;  /* 0x00000005001d7882 */ /* 0x000fe20000000000 */
[----:B------:R-:W-:-:S02]  /*22130*/  ULOP3.LUT UR44, UR38, 0x2, URZ, 0xfc, !UPT ;  /* 0x00000002262c7892 */ /* 0x000fc4000f8efc3f */
[----:B------:R-:W-:Y:S02]  /*22140*/  UIADD3 UR13, UR13, -0x1, URZ ;  /* 0xffffffff0d0d7890 */ /* 0x000fe4000fffe03f */
[----:B------:R-:W-:Y:S01]  /*22150*/  USHF.L.U32 UR14, UR9, UR14, URZ ;  /* 0x0000000e090e7299 */ /* 0x000fe2000800063f */
[----:B------:R-:W-:Y:S01]  /*22160*/  ULDC.64 UR40, c[0x0][0x198] ;  /* 0x0000660000287ab9 */ /* 0x000fe20000000a00 */
[----:B0-----:R-:W-:-:S05]  /*22170*/  VIADD R0, R0, 0x3f ;  /* 0x0000003f00007836 */ /* 0x001fca0000000000 */
[----:B------:R-:W-:Y:S01]  /*22180*/  SHF.R.S32.HI R5, RZ, 0x1f, R0 ;  /* 0x0000001fff057819 */ /* 0x000fe20000011400 */
[----:B-1----:R-:W-:-:S03]  /*22190*/  ULOP3.LUT UR6, UR4, 0x1, URZ, 0xc0, !UPT ;  /* 0x0000000104067892 */ /* 0x002fc6000f8ec03f */
[----:B------:R-:W-:Y:S01]  /*221a0*/  LEA.HI R5, R5, R0, RZ, 0x6 ;  /* 0x0000000005057211 */ /* 0x000fe200078f30ff */
[----:B------:R-:W-:Y:S01]  /*221b0*/  USHF.R.U32.HI UR45, URZ, 0x1, UR4 ;  /* 0x000000013f2d7899 */ /* 0x000fe20008011604 */
[----:B------:R-:W-:Y:S01]  /*221c0*/  IMAD.MOV.U32 R0, RZ, RZ, 0x1 ;  /* 0x00000001ff007424 */ /* 0x000fe200078e00ff */
[----:B------:R-:W-:Y:S01]  /*221d0*/  USHF.L.U32 UR21, UR4, 0x7, URZ ;  /* 0x0000000704157899 */ /* 0x000fe2000800063f */
[----:B------:R-:W-:Y:S01]  /*221e0*/  SHF.R.S32.HI R6, RZ, 0x6, R5 ;  /* 0x00000006ff067819 */ /* 0x000fe20000011405 */
[----:B------:R-:W-:Y:S02]  /*221f0*/  USHF.L.U32 UR46, UR4, 0xc, URZ ;  /* 0x0000000c042e7899 */ /* 0x000fe4000800063f */
[----:B------:R-:W-:Y:S02]  /*22200*/  ULOP3.LUT UR4, UR4, 0xfffffffe, URZ, 0xc0, !UPT ;  /* 0xfffffffe04047892 */ /* 0x000fe4000f8ec03f */
[----:B------:R-:W-:Y:S01]  /*22210*/  UISETP.GT.U32.AND UP0, UPT, UR6, 0xffff, UPT ;  /* 0x0000ffff0600788c */ /* 0x000fe2000bf04070 */
[----:B------:R-:W-:Y:S01]  /*22220*/  VIADD R16, R6, 0x1 ;  /* 0x0000000106107836 */ /* 0x000fe20000000000 */
[----:B------:R-:W-:-:S02]  /*22230*/  USHF.L.U32 UR22, UR9, UR4, URZ ;  /* 0x0000000409167299 */ /* 0x000fc4000800063f */
[----:B------:R-:W-:Y:S02]  /*22240*/  ULOP3.LUT UR7, UR4, 0x1, URZ, 0xfc, !UPT ;  /* 0x0000000104077892 */ /* 0x000fe4000f8efc3f */
[----:B------:R-:W-:Y:S02]  /*22250*/  UIMAD.WIDE.U32 UR4, UR5, UR8, URZ ;  /* 0x00000008050472a5 */ /* 0x000fe4000f8e003f */
[----:B------:R-:W-:Y:S01]  /*22260*/  USEL UR6, UR6, 0xffff, !UP0 ;  /* 0x0000ffff06067887 */ /* 0x000fe2000c000000 */
[----:B------:R-:W-:Y:S01]  /*22270*/  ULDC UR8, c[0x0][0x14] ;  /* 0x0000050000087ab9 */ /* 0x000fe20000000800 */
[----:B------:R-:W-:Y:S02]  /*22280*/  USHF.L.U32 UR7, UR9, UR7, URZ ;  /* 0x0000000709077299 */ /* 0x000fe4000800063f */
[----:B------:R-:W-:Y:S02]  /*22290*/  UIMAD.WIDE.U32 UR30, UR4, UR8, URZ ;  /* 0x00000008041e72a5 */ /* 0x000fe4000f8e003f */
[----:B------:R-:W-:-:S02]  /*222a0*/  UIMAD UR23, UR5, UR8, URZ ;  /* 0x00000008051772a4 */ /* 0x000fc4000f8e023f */
[----:B------:R-:W-:Y:S02]  /*222b0*/  ULOP3.LUT UR6, UR6, 0xffff, URZ, 0xc0, !UPT ;  /* 0x0000ffff06067892 */ /* 0x000fe4000f8ec03f */
[----:B------:R-:W-:Y:S02]  /*222c0*/  ULOP3.LUT UR21, UR21, 0x80, URZ, 0xc0, !UPT ;  /* 0x0000008015157892 */ /* 0x000fe4000f8ec03f */
[----:B------:R-:W-:Y:S02]  /*222d0*/  ULOP3.LUT UR22, UR22, UR7, URZ, 0xfc, !UPT ;  /* 0x0000000716167292 */ /* 0x000fe4000f8efc3f */
[----:B------:R-:W-:Y:S02]  /*222e0*/  UIADD3 UR23, UR31, UR23, URZ ;  /* 0x000000171f177290 */ /* 0x000fe4000fffe03f */
[----:B------:R-:W-:-:S12]  /*222f0*/  USHF.L.U32 UR29, UR29, UR6, URZ ;  /* 0x000000061d1d7299 */ /* 0x000fd8000800063f */
.L_x_561:
[----:B------:R-:W-:-:S03]  /*22300*/  UMOV UR4, 0xffffffff ;  /* 0xffffffff00047882 */ /* 0x000fc60000000000 */
[----:B------:R-:W-:Y:S05]  /*22310*/  BRA.DIV UR4, `(.L_x_551) ;  /* 0x0000001204347947 */ /* 0x000fea000b800000 */
[----:B------:R-:W-:-:S13]  /*22320*/  ELECT P6, URZ, PT ;  /* 0x00000000003f782f */ /* 0x000fda00038c0000 */
.L_x_573:
[----:B------:R-:W0:Y:S01]  /*22330*/  LDC R4, c[0x0][0x28c] ;  /* 0x0000a300ff047b82 */ /* 0x000e220000000800 */
[----:B------:R-:W-:Y:S01]  /*22340*/  BSSY B1, `(.L_x_552) ;  /* 0x000004a000017945 */ /* 0x000fe20003800000 */
[----:B0-----:R-:W-:-:S13]  /*22350*/  ISETP.LT.OR P6, PT, R4, 0x1, !P6 ;  /* 0x000000010400780c */ /* 0x001fda00077c1670 */
[----:B------:R-:W-:Y:S05]  /*22360*/  @P6 BRA `(.L_x_553) ;  /* 0x00000004001c6947 */ /* 0x000fea0003800000 */
[----:B------:R-:W-:Y:S01]  /*22370*/  LEA R3, R3, UR45, 0x1 ;  /* 0x0000002d03037c11 */ /* 0x000fe2000f8e08ff */
[----:B------:R-:W-:Y:S01]  /*22380*/  IMAD.MOV.U32 R13, RZ, RZ, RZ ;  /* 0x000000ffff0d7224 */ /* 0x000fe200078e00ff */
[----:B------:R-:W-:Y:S01]  /*22390*/  LEA R2, R2, UR21, 0x8 ;  /* 0x0000001502027c11 */ /* 0x000fe2000f8e40ff */
[----:B------:R-:W-:Y:S01]  /*223a0*/  IMAD.MOV.U32 R4, RZ, RZ, R16 ;  /* 0x000000ffff047224 */ /* 0x000fe200078e0010 */
[----:B------:R-:W-:Y:S01]  /*223b0*/  SHF.L.U32 R3, R3, 0x7, RZ ;  /* 0x0000000703037819 */ /* 0x000fe200000006ff */
[----:B------:R-:W-:Y:S01]  /*223c0*/  IMAD.MOV.U32 R5, RZ, RZ, R0 ;  /* 0x000000ffff057224 */ /* 0x000fe200078e0000 */
[----:B------:R-:W-:-:S07]  /*223d0*/  MOV R8, R7 ;  /* 0x0000000700087202 */ /* 0x000fce0000000f00 */
.L_x_556:
[----:B------:R-:W0:Y:S01]  /*223e0*/  S2R R12, SR_CgaCtaId ;  /* 0x00000000000c7919 */ /* 0x000e220000008800 */
[----:B------:R-:W-:Y:S01]  /*223f0*/  MOV R11, 0x400 ;  /* 0x00000400000b7802 */ /* 0x000fe20000000f00 */
[----:B------:R-:W1:Y:S03]  /*22400*/  S2R R14, SR_TID.X ;  /* 0x00000000000e7919 */ /* 0x000e660000002100 */
[----:B0-----:R-:W-:Y:S02]  /*22410*/  LEA R15, R12, R11, 0x18 ;  /* 0x0000000b0c0f7211 */ /* 0x001fe400078ec0ff */
[----:B------:R-:W-:Y:S02]  /*22420*/  SHF.L.U32 R11, R5, 0x1f, RZ ;  /* 0x0000001f050b7819 */ /* 0x000fe400000006ff */
[----:B-1----:R-:W-:Y:S01]  /*22430*/  LOP3.LUT P1, RZ, R14, 0x7f, RZ, 0xc0, !PT ;  /* 0x0000007f0eff7812 */ /* 0x002fe2000782c0ff */
[----:B------:R-:W-:-:S04]  /*22440*/  IMAD R12, R8, 0x8, R15 ;  /* 0x00000008080c7824 */ /* 0x000fc800078e020f */
[----:B------:R-:W0:Y:S02]  /*22450*/  SYNCS.PHASECHK.TRANS64.TRYWAIT P0, [R12+URZ+0x28], R11 ;  /* 0x0000280b0c0075a7 */ /* 0x000e24000800017f */
[----:B0-----:R-:W-:Y:S06]  /*22460*/  @!P0 BRA `(.L_x_554) ;  /* 0x0000001000008947 */ /* 0x001fec0003800000 */
.L_x_574:
[----:B0-----:R-:W0:Y:S01]  /*22470*/  @!P1 LDC R11, c[0x0][0x500] ;  /* 0x00014000ff0b9b82 */ /* 0x001e220000000800 */
[----:B------:R-:W-:-:S04]  /*22480*/  UPRMT UR4, UR44, 0x9910, URZ ;  /* 0x000099102c047896 */ /* 0x000fc8000800003f */
[----:B------:R-:W-:-:S06]  /*22490*/  UISETP.NE.AND UP0, UPT, UR4, 0x2, UPT ;  /* 0x000000020400788c */ /* 0x000fcc000bf05270 */
[----:B------:R-:W-:Y:S01]  /*224a0*/  PLOP3.LUT P0, PT, PT, PT, UP0, 0x80, 0x0 ;  /* 0x000000000000781c */ /* 0x000fe20003f0f008 */
[----:B0-----:R0:W-:-:S12]  /*224b0*/  @!P1 SYNCS.ARRIVE.TRANS64 RZ, [R12+URZ], R11 ;  /* 0x0000000b0cff99a7 */ /* 0x0011d8000800003f */
[----:B------:R-:W-:Y:S05]  /*224c0*/  @P0 BRA `(.L_x_555) ;  /* 0x0000000000040947 */ /* 0x000fea0003800000 */
[----:B------:R-:W-:Y:S01]  /*224d0*/  BPT.TRAP 0x1 ;  /* 0x000000040000795c */ /* 0x000fe20000300000 */
.L_x_555:
[----:B------:R-:W-:Y:S01]  /*224e0*/  R2UR UR8, R8 ;  /* 0x00000000080872ca */ /* 0x000fe200000e0000 */
[----:B------:R-:W-:Y:S01]  /*224f0*/  VIADD R4, R4, 0xffffffff ;  /* 0xffffffff04047836 */ /* 0x000fe20000000000 */
[----:B------:R-:W-:Y:S01]  /*22500*/  R2UR UR10, R15 ;  /* 0x000000000f0a72ca */ /* 0x000fe200000e0000 */
[----:B------:R-:W-:Y:S01]  /*22510*/  UIADD3 UR4, UP0, UR40, 0xf0, URZ ;  /* 0x000000f028047890 */ /* 0x000fe2000ff1e03f */
[----:B------:R-:W-:Y:S01]  /*22520*/  R2UR UR34, R13 ;  /* 0x000000000d2272ca */ /* 0x000fe200000e0000 */
[----:B------:R-:W-:Y:S01]  /*22530*/  UIADD3 UR42, UP1, UR40, 0x1f0, URZ ;  /* 0x000001f0282a7890 */ /* 0x000fe2000ff3e03f */
[----:B------:R-:W-:Y:S01]  /*22540*/  R2UR UR33, R12 ;  /* 0x000000000c2172ca */ /* 0x000fe200000e0000 */
[----:B------:R-:W-:Y:S01]  /*22550*/  UIADD3.X UR5, URZ, UR41, URZ, UP0, !UPT ;  /* 0x000000293f057290 */ /* 0x000fe200087fe43f */
[----:B------:R-:W-:Y:S01]  /*22560*/  R2UR UR35, R3 ;  /* 0x00000000032372ca */ /* 0x000fe200000e0000 */
[----:B------:R-:W-:Y:S01]  /*22570*/  UPRMT UR37, URZ, 0x5410, UR29 ;  /* 0x000054103f257896 */ /* 0x000fe2000800001d */
[----:B------:R-:W-:Y:S01]  /*22580*/  R2UR UR36, R10 ;  /* 0x000000000a2472ca */ /* 0x000fe200000e0000 */
[----:B------:R-:W-:Y:S01]  /*22590*/  UIADD3.X UR43, URZ, UR41, URZ, UP1, !UPT ;  /* 0x000000293f2b7290 */ /* 0x000fe20008ffe43f */
[----:B------:R-:W-:Y:S01]  /*225a0*/  R2UR UR19, R2 ;  /* 0x00000000021372ca */ /* 0x000fe200000e0000 */
[----:B------:R-:W-:Y:S01]  /*225b0*/  USHF.L.U32 UR8, UR8, 0xe, URZ ;  /* 0x0000000e08087899 */ /* 0x000fe2000800063f */
[----:B------:R-:W-:Y:S01]  /*225c0*/  ISETP.GT.AND P1, PT, R4, 0x1, PT ;  /* 0x000000010400780c */ /* 0x000fe20003f24270 */
[----:B------:R-:W-:Y:S01]  /*225d0*/  UPRMT UR47, URZ, 0x5410, UR22 ;  /* 0x000054103f2f7896 */ /* 0x000fe20008000016 */
[----:B------:R-:W-:Y:S01]  /*225e0*/  VIADD R8, R8, 0x1 ;  /* 0x0000000108087836 */ /* 0x000fe20000000000 */
[----:B------:R-:W-:Y:S01]  /*225f0*/  ULEA UR9, UR45, UR8, 0xc ;  /* 0x000000082d097291 */ /* 0x000fe2000f8e603f */
[----:B------:R-:W-:Y:S01]  /*22600*/  IADD3 R13, R13, 0x40, RZ ;  /* 0x000000400d0d7810 */ /* 0x000fe20007ffe0ff */
[----:B------:R-:W-:-:S02]  /*22610*/  ULOP3.LUT UR8, UR8, 0x1000, UR46, 0xf8, !UPT ;  /* 0x0000100008087892 */ /* 0x000fc4000f8ef82e */
[----:B------:R-:W-:Y:S01]  /*22620*/  ULEA UR24, UR9, UR10, 0x2 ;  /* 0x0000000a09187291 */ /* 0x000fe2000f8e103f */
[C---:B------:R-:W-:Y:S01]  /*22630*/  ISETP.NE.AND P0, PT, R8.reuse, 0x5, PT ;  /* 0x000000050800780c */ /* 0x040fe20003f05270 */
[----:B------:R-:W-:Y:S02]  /*22640*/  ULEA UR8, UR8, UR10, 0x2 ;  /* 0x0000000a08087291 */ /* 0x000fe4000f8e103f */
[----:B------:R-:W-:Y:S01]  /*22650*/  UIADD3 UR32, UR24, 0x100, URZ ;  /* 0x0000010018207890 */ /* 0x000fe2000fffe03f */
[----:B0-----:R-:W-:Y:S01]  /*22660*/  SEL R12, RZ, 0x1, P0 ;  /* 0x00000001ff0c7807 */ /* 0x001fe20000000000 */
[----:B------:R-:W-:Y:S01]  /*22670*/  UIADD3 UR26, UR34, 0x20, URZ ;  /* 0x00000020221a7890 */ /* 0x000fe2000fffe03f */
[----:B------:R-:W-:Y:S01]  /*22680*/  SEL R8, R8, RZ, P0 ;  /* 0x000000ff08087207 */ /* 0x000fe20000000000 */
[----:B------:R-:W-:Y:S01]  /*22690*/  UIADD3 UR24, UR24, 0x8100, URZ ;  /* 0x0000810018187890 */ /* 0x000fe2000fffe03f */
[----:B------:R-:W-:Y:S01]  /*226a0*/  LOP3.LUT R5, R5, R12, RZ, 0x3c, !PT ;  /* 0x0000000c05057212 */ /* 0x000fe200078e3cff */
[----:B------:R-:W-:-:S02]  /*226b0*/  UIADD3 UR16, UR8, 0x50100, URZ ;  /* 0x0005010008107890 */ /* 0x000fc4000fffe03f */
[----:B------:R-:W-:Y:S01]  /*226c0*/  UIADD3 UR8, UR8, 0x58100, URZ ;  /* 0x0005810008087890 */ /* 0x000fe2000fffe03f */
[----:B------:R-:W-:Y:S01]  /*226d0*/  UMOV UR6, 0x0 ;  /* 0x0000000000067882 */ /* 0x000fe20000000000 */
[----:B------:R-:W-:Y:S01]  /*226e0*/  UMOV UR7, 0x10000000 ;  /* 0x1000000000077882 */ /* 0x000fe20000000000 */
[----:B------:R-:W-:Y:S01]  /*226f0*/  UMOV UR25, UR33 ;  /* 0x0000002100197c82 */ /* 0x000fe20008000000 */
[----:B------:R-:W-:Y:S01]  /*22700*/  UMOV UR27, UR35 ;  /* 0x00000023001b7c82 */ /* 0x000fe20008000000 */
[----:B------:R-:W-:Y:S01]  /*22710*/  UMOV UR28, UR36 ;  /* 0x00000024001c7c82 */ /* 0x000fe20008000000 */
[----:B------:R-:W-:Y:S01]  /*22720*/  UMOV UR17, UR33 ;  /* 0x0000002100117c82 */ /* 0x000fe20008000000 */
[----:B------:R-:W-:Y:S01]  /*22730*/  UMOV UR18, UR34 ;  /* 0x0000002200127c82 */ /* 0x000fe20008000000 */
[----:B------:R-:W-:Y:S01]  /*22740*/  UMOV UR20, UR36 ;  /* 0x0000002400147c82 */ /* 0x000fe20008000000 */
[----:B------:R0:W-:Y:S01]  /*22750*/  UTMALDG.3D.MULTICAST [UR32], [UR4], UR37, desc[UR6] ;  /* 0x00000620040073b4 */ /* 0x0001e20008011825 */
[----:B------:R-:W-:Y:S01]  /*22760*/  UMOV UR9, UR33 ;  /* 0x0000002100097c82 */ /* 0x000fe20008000000 */
[----:B------:R-:W-:Y:S01]  /*22770*/  UMOV UR11, UR19 ;  /* 0x00000013000b7c82 */ /* 0x000fe20008000000 */
[----:B------:R-:W-:Y:S01]  /*22780*/  UMOV UR12, UR36 ;  /* 0x00000024000c7c82 */ /* 0x000fe20008000000 */
[----:B------:R-:W-:Y:S01]  /*22790*/  UMOV UR10, UR26 ;  /* 0x0000001a000a7c82 */ /* 0x000fe20008000000 */
[----:B------:R0:W-:Y:S01]  /*227a0*/  UTMALDG.3D.MULTICAST [UR24], [UR4], UR37, desc[UR6] ;  /* 0x00000618040073b4 */ /* 0x0001e20008011825 */
[----:B------:R0:W-:Y:S01]  /*227b0*/  UTMALDG.3D.MULTICAST [UR16], [UR42], UR47, desc[UR6] ;  /* 0x000006102a0073b4 */ /* 0x0001e2000801182f */
[----:B------:R0:W-:Y:S02]  /*227c0*/  UTMALDG.3D.MULTICAST [UR8], [UR42], UR47, desc[UR6] ;  /* 0x000006082a0073b4 */ /* 0x0001e4000801182f */
[----:B0-----:R-:W-:Y:S05]  /*227d0*/  @P1 BRA `(.L_x_556) ;  /* 0xfffffffc00001947 */ /* 0x001fea000383ffff */
.L_x_553:
[----:B------:R-:W-:Y:S05]  /*227e0*/  BSYNC B1 ;  /* 0x0000000000017941 */ /* 0x000fea0003800000 */
.L_x_552:
[----:B------:R-:W2:Y:S01]  /*227f0*/  LDL.LU R15, [R1+0x200] ;  /* 0x00020000010f7983 */ /* 0x000ea20000300800 */
[----:B------:R-:W-:Y:S01]  /*22800*/  LOP3.LUT P0, RZ, R9, 0xff, RZ, 0xc0, !PT ;  /* 0x000000ff09ff7812 */ /* 0x000fe2000780c0ff */
[C---:B------:R-:W-:Y:S01]  /*22810*/  IMAD.IADD R4, R6.reuse, 0x1, R7 ;  /* 0x0000000106047824 */ /* 0x040fe200078e0207 */
[----:B------:R-:W-:Y:S01]  /*22820*/  ULDC.64 UR4, c[0x0][0x650] ;  /* 0x0001940000047ab9 */ /* 0x000fe20000000a00 */
[----:B------:R-:W3:Y:S01]  /*22830*/  LDL.LU R14, [R1+0x204] ;  /* 0x00020400010e7983 */ /* 0x000ee20000300800 */
[----:B------:R-:W-:Y:S01]  /*22840*/  ISETP.GE.U32.AND P1, PT, R6, 0x5, PT ;  /* 0x000000050600780c */ /* 0x000fe20003f26070 */
[----:B------:R-:W-:Y:S01]  /*22850*/  BSSY B1, `(.L_x_557) ;  /* 0x0000072000017945 */ /* 0x000fe20003800000 */
[----:B------:R-:W-:Y:S02]  /*22860*/  MOV R10, 0xffffffff ;  /* 0xffffffff000a7802 */ /* 0x000fe40000000f00 */
[----:B------:R-:W-:-:S05]  /*22870*/  PRMT R9, RZ, 0x7610, R9 ;  /* 0x00007610ff097816 */ /* 0x000fca0000000009 */
[----:B------:R-:W0:Y:S01]  /*22880*/  @P0 S2R R3, SR_CgaCtaId ;  /* 0x0000000000030919 */ /* 0x000e220000008800 */
[----:B------:R-:W-:-:S04]  /*22890*/  @P0 MOV R2, 0x400 ;  /* 0x0000040000020802 */ /* 0x000fc80000000f00 */
[----:B0-----:R-:W-:-:S04]  /*228a0*/  @P0 LEA R2, R3, R2, 0x18 ;  /* 0x0000000203020211 */ /* 0x001fc800078ec0ff */
[----:B------:R0:W-:Y:S01]  /*228b0*/  @P0 SYNCS.ARRIVE.TRANS64.A1T0 RZ, [R2+URZ+0x68], RZ ;  /* 0x000068ff02ff09a7 */ /* 0x0001e2000810003f */
[----:B------:R-:W-:-:S04]  /*228c0*/  ISETP.GT.U32.AND P0, PT, R4, 0x4, PT ;  /* 0x000000040400780c */ /* 0x000fc80003f04070 */
[----:B------:R-:W-:Y:S01]  /*228d0*/  ISETP.LT.U32.AND P0, PT, R6, 0x5, P0 ;  /* 0x000000050600780c */ /* 0x000fe20000701070 */
[----:B0-----:R-:W-:-:S04]  /*228e0*/  IMAD.WIDE.U32 R2, R4, -0x33333333, RZ ;  /* 0xcccccccd04027825 */ /* 0x001fc800078e00ff */
[----:B------:R-:W-:Y:S01]  /*228f0*/  IMAD.MOV.U32 R2, RZ, RZ, -0x1 ;  /* 0xffffffffff027424 */ /* 0x000fe200078e00ff */
[----:B------:R-:W-:Y:S02]  /*22900*/  SHF.R.U32.HI R5, RZ, 0x2, R3 ;  /* 0x00000002ff057819 */ /* 0x000fe40000011603 */
[----:B------:R-:W-:-:S03]  /*22910*/  SEL R3, RZ, 0x1, !P0 ;  /* 0x00000001ff037807 */ /* 0x000fc60004000000 */
[--C-:B------:R-:W-:Y:S01]  /*22920*/  IMAD R7, R5, -0x5, R4.reuse ;  /* 0xfffffffb05077824 */ /* 0x100fe200078e0204 */
[----:B------:R-:W-:Y:S01]  /*22930*/  LOP3.LUT R0, R0, R3, RZ, 0x3c, !PT ;  /* 0x0000000300007212 */ /* 0x000fe200078e3cff */
[----:B------:R-:W-:Y:S01]  /*22940*/  IMAD.MOV.U32 R3, RZ, RZ, -0x1 ;  /* 0xffffffffff037424 */ /* 0x000fe200078e00ff */
[----:B------:R-:W-:Y:S02]  /*22950*/  PRMT R4, RZ, 0x7610, R4 ;  /* 0x00007610ff047816 */ /* 0x000fe40000000004 */
[----:B------:R-:W-:Y:S02]  /*22960*/  @P1 LOP3.LUT R0, R0, 0x1, R5, 0x78, !PT ;  /* 0x0000000100001812 */ /* 0x000fe400078e7805 */
[----:B---3--:R-:W-:-:S04]  /*22970*/  IADD3 R14, P0, R14, UR30, RZ ;  /* 0x0000001e0e0e7c10 */ /* 0x008fc8000ff1e0ff */
[----:B--2---:R-:W-:Y:S01]  /*22980*/  IADD3.X R15, R15, UR23, RZ, P0, !PT ;  /* 0x000000170f0f7c10 */ /* 0x004fe200087fe4ff */
[----:B------:R0:W-:Y:S01]  /*22990*/  STL [R1+0x204], R14 ;  /* 0x0002040e01007387 */ /* 0x0001e20000100800 */
[----:B------:R-:W-:-:S03]  /*229a0*/  ISETP.GE.U32.AND P0, PT, R14, UR4, PT ;  /* 0x000000040e007c0c */ /* 0x000fc6000bf06070 */
[----:B------:R0:W-:Y:S01]  /*229b0*/  STL [R1+0x200], R15 ;  /* 0x0002000f01007387 */ /* 0x0001e20000100800 */
[----:B------:R-:W-:-:S13]  /*229c0*/  ISETP.GE.U32.AND.EX P0, PT, R15, UR5, PT, P0 ;  /* 0x000000050f007c0c */ /* 0x000fda000bf06100 */
[----:B0-----:R-:W-:Y:S05]  /*229d0*/  @P0 BRA `(.L_x_558) ;  /* 0x0000000400640947 */ /* 0x001fea0003800000 */
[----:B------:R-:W0:Y:S01]  /*229e0*/  S2R R8, SR_CTAID.X ;  /* 0x0000000000087919 */ /* 0x000e220000002500 */
[----:B------:R-:W-:Y:S01]  /*229f0*/  ULDC UR4, c[0x0][0x150] ;  /* 0x0000540000047ab9 */ /* 0x000fe20000000800 */
[----:B------:R-:W1:Y:S01]  /*22a00*/  LDC R3, c[0x0][0x144] ;  /* 0x00005100ff037b82 */ /* 0x000e620000000800 */
[----:B------:R-:W-:Y:S01]  /*22a10*/  UISETP.NE.AND UP0, UPT, UR39, URZ, UPT ;  /* 0x0000003f2700728c */ /* 0x000fe2000bf05270 */
[----:B------:R-:W2:Y:S01]  /*22a20*/  S2R R5, SR_CTAID.Y ;  /* 0x0000000000057919 */ /* 0x000ea20000002600 */
[----:B------:R-:W-:-:S04]  /*22a30*/  ULDC UR7, c[0x0][0x630] ;  /* 0x00018c0000077ab9 */ /* 0x000fc80000000800 */
[----:B------:R-:W-:Y:S01]  /*22a40*/  PLOP3.LUT P0, PT, PT, PT, UP0, 0x80, 0x0 ;  /* 0x000000000000781c */ /* 0x000fe20003f0f008 */
[----:B------:R-:W3:Y:S01]  /*22a50*/  LDC R12, c[0x0][0x148] ;  /* 0x00005200ff0c7b82 */ /* 0x000ee20000000800 */
[----:B0-----:R-:W-:Y:S02]  /*22a60*/  I2FP.F32.U32 R2, R8 ;  /* 0x0000000800027245 */ /* 0x001fe40000201000 */
[----:B--2---:R-:W-:-:S03]  /*22a70*/  I2FP.F32.U32 R4, R5 ;  /* 0x0000000500047245 */ /* 0x004fc60000201000 */
[----:B------:R-:W-:Y:S01]  /*22a80*/  FMUL R2, R2, UR4 ;  /* 0x0000000402027c20 */ /* 0x000fe20008400000 */
[----:B------:R-:W-:Y:S02]  /*22a90*/  ULDC UR4, c[0x0][0x154] ;  /* 0x0000550000047ab9 */ /* 0x000fe40000000800 */
[----:B------:R-:W-:Y:S01]  /*22aa0*/  FMUL R10, R4, UR4 ;  /* 0x00000004040a7c20 */ /* 0x000fe20008400000 */
[----:B------:R-:W-:Y:S02]  /*22ab0*/  ULDC.64 UR4, c[0x0][0x628] ;  /* 0x00018a0000047ab9 */ /* 0x000fe40000000a00 */
[----:B------:R-:W0:Y:S08]  /*22ac0*/  F2I.U32.TRUNC.NTZ R2, R2 ;  /* 0x0000000200027305 */ /* 0x000e30000020f000 */
[----:B------:R-:W2:Y:S01]  /*22ad0*/  F2I.U32.TRUNC.NTZ R10, R10 ;  /* 0x0000000a000a7305 */ /* 0x000ea2000020f000 */
[----:B0-----:R-:W-:-:S02]  /*22ae0*/  IMAD.MOV R4, RZ, RZ, -R2 ;  /* 0x000000ffff047224 */ /* 0x001fc400078e0a02 */
[----:B------:R-:W-:Y:S02]  /*22af0*/  IMAD.MOV.U32 R2, RZ, RZ, R14 ;  /* 0x000000ffff027224 */ /* 0x000fe400078e000e */
[----:B-1----:R-:W-:Y:S02]  /*22b00*/  IMAD R8, R3, R4, R8 ;  /* 0x0000000403087224 */ /* 0x002fe400078e0208 */
[----:B--2---:R-:W-:-:S04]  /*22b10*/  IMAD.MOV R3, RZ, RZ, -R10 ;  /* 0x000000ffff037224 */ /* 0x004fc800078e0a0a */
[----:B---3--:R-:W-:Y:S01]  /*22b20*/  @P0 IMAD R8, R12, R3, R5 ;  /* 0x000000030c080224 */ /* 0x008fe200078e0205 */
[----:B------:R-:W-:Y:S02]  /*22b30*/  ISETP.NE.U32.AND P0, PT, RZ, UR4, PT ;  /* 0x00000004ff007c0c */ /* 0x000fe4000bf05070 */
[----:B------:R-:W-:Y:S02]  /*22b40*/  MOV R3, R15 ;  /* 0x0000000f00037202 */ /* 0x000fe40000000f00 */
[----:B------:R-:W-:-:S13]  /*22b50*/  ISETP.NE.AND.EX P0, PT, RZ, UR5, PT, P0 ;  /* 0x00000005ff007c0c */ /* 0x000fda000bf05300 */
[----:B------:R-:W-:Y:S05]  /*22b60*/  @!P0 BRA `(.L_x_559) ;  /* 0x0000000000288947 */ /* 0x000fea0003800000 */
[----:B------:R-:W-:Y:S02]  /*22b70*/  ULDC UR6, c[0x0][0x634] ;  /* 0x00018d0000067ab9 */ /* 0x000fe40000000800 */
[----:B------:R-:W-:-:S05]  /*22b80*/  IADD3 R3, P0, R14, UR6, RZ ;  /* 0x000000060e037c10 */ /* 0x000fca000ff1e0ff */
[----:B------:R-:W-:-:S04]  /*22b90*/  IMAD.X R11, RZ, RZ, R15, P0 ;  /* 0x000000ffff0b7224 */ /* 0x000fc800000e060f */
[----:B------:R-:W-:-:S04]  /*22ba0*/  IMAD.WIDE.U32 R4, R11, UR4, RZ ;  /* 0x000000040b047c25 */ /* 0x000fc8000f8e00ff */
[----:B------:R-:W-:-:S04]  /*22bb0*/  IMAD.WIDE.U32 R4, P0, R3, UR5, R4 ;  /* 0x0000000503047c25 */ /* 0x000fc8000f800004 */
[----:B------:R-:W-:-:S04]  /*22bc0*/  IMAD.WIDE.U32 R2, R3, UR4, RZ ;  /* 0x0000000403027c25 */ /* 0x000fc8000f8e00ff */
[----:B------:R-:W-:Y:S01]  /*22bd0*/  IMAD.MOV.U32 R2, RZ, RZ, R5 ;  /* 0x000000ffff027224 */ /* 0x000fe200078e0005 */
[----:B------:R-:W-:Y:S01]  /*22be0*/  IADD3 RZ, P1, R3, R4, RZ ;  /* 0x0000000403ff7210 */ /* 0x000fe20007f3e0ff */
[----:B------:R-:W-:-:S04]  /*22bf0*/  IMAD.X R3, RZ, RZ, RZ, P0 ;  /* 0x000000ffff037224 */ /* 0x000fc800000e06ff */
[----:B------:R-:W-:-:S08]  /*22c00*/  IMAD.WIDE.U32.X R2, R11, UR5, R2, P1 ;  /* 0x000000050b027c25 */ /* 0x000fd000088e0402 */
.L_x_559:
[--C-:B------:R-:W-:Y:S01]  /*22c10*/  SHF.R.U64 R10, R2, UR7, R3.reuse ;  /* 0x00000007020a7c19 */ /* 0x100fe20008001203 */
[----:B------:R-:W-:Y:S01]  /*22c20*/  ULDC.64 UR4, c[0x0][0x620] ;  /* 0x0001880000047ab9 */ /* 0x000fe20000000a00 */
[----:B------:R-:W-:Y:S01]  /*22c30*/  SHF.R.U32.HI R2, RZ, UR7, R3 ;  /* 0x00000007ff027c19 */ /* 0x000fe20008011603 */
[----:B------:R-:W-:Y:S01]  /*22c40*/  IMAD.MOV.U32 R3, RZ, RZ, R15 ;  /* 0x000000ffff037224 */ /* 0x000fe200078e000f */
[----:B------:R-:W-:Y:S01]  /*22c50*/  IADD3 R11, P0, RZ, -R10, RZ ;  /* 0x8000000aff0b7210 */ /* 0x000fe20007f1e0ff */
[----:B------:R-:W-:-:S03]  /*22c60*/  ULDC.64 UR6, c[0x0][0x640] ;  /* 0x0001900000067ab9 */ /* 0x000fc60000000a00 */
[----:B------:R-:W-:Y:S02]  /*22c70*/  IADD3.X R2, RZ, ~R2, RZ, P0, !PT ;  /* 0x80000002ff027210 */ /* 0x000fe400007fe4ff */
[----:B------:R-:W-:-:S03]  /*22c80*/  ISETP.NE.U32.AND P0, PT, RZ, UR6, PT ;  /* 0x00000006ff007c0c */ /* 0x000fc6000bf05070 */
[----:B------:R-:W-:Y:S01]  /*22c90*/  IMAD R2, R2, UR4, RZ ;  /* 0x0000000402027c24 */ /* 0x000fe2000f8e02ff */
[----:B------:R-:W-:-:S03]  /*22ca0*/  ISETP.NE.AND.EX P0, PT, RZ, UR7, PT, P0 ;  /* 0x00000007ff007c0c */ /* 0x000fc6000bf05300 */
[----:B------:R-:W-:Y:S02]  /*22cb0*/  IMAD R5, R11, UR5, R2 ;  /* 0x000000050b057c24 */ /* 0x000fe4000f8e0202 */
[----:B------:R-:W-:-:S04]  /*22cc0*/  IMAD.MOV.U32 R2, RZ, RZ, R14 ;  /* 0x000000ffff027224 */ /* 0x000fc800078e000e */
[----:B------:R-:W-:Y:S01]  /*22cd0*/  IMAD.WIDE.U32 R2, R11, UR4, R2 ;  /* 0x000000040b027c25 */ /* 0x000fe2000f8e0002 */
[----:B------:R-:W-:-:S03]  /*22ce0*/  ULDC UR4, c[0x0][0x618] ;  /* 0x0001860000047ab9 */ /* 0x000fc60000000800 */
[----:B------:R-:W-:-:S05]  /*22cf0*/  IMAD.IADD R3, R3, 0x1, R5 ;  /* 0x0000000103037824 */ /* 0x000fca00078e0205 */
[--C-:B------:R-:W-:Y:S02]  /*22d00*/  SHF.R.U64 R11, R2, UR4, R3.reuse ;  /* 0x00000004020b7c19 */ /* 0x100fe40008001203 */
[----:B------:R-:W-:Y:S01]  /*22d10*/  SHF.R.U32.HI R2, RZ, UR4, R3 ;  /* 0x00000004ff027c19 */ /* 0x000fe20008011603 */
[----:B------:R-:W-:-:S03]  /*22d20*/  ULDC UR4, c[0x0][0x608] ;  /* 0x0001820000047ab9 */ /* 0x000fc60000000800 */
[--C-:B------:R-:W-:Y:S02]  /*22d30*/  SHF.R.U32.HI R3, RZ, UR4, R2.reuse ;  /* 0x00000004ff037c19 */ /* 0x100fe40008011602 */
[----:B------:R-:W-:Y:S01]  /*22d40*/  SHF.R.U64 R12, R11, UR4, R2 ;  /* 0x000000040b0c7c19 */ /* 0x000fe20008001202 */
[----:B------:R-:W-:Y:S02]  /*22d50*/  ULDC UR4, c[0x0][0x658] ;  /* 0x0001960000047ab9 */ /* 0x000fe40000000800 */
[--C-:B------:R-:W-:Y:S02]  /*22d60*/  SHF.R.U32.HI R14, RZ, UR4, R3.reuse ;  /* 0x00000004ff0e7c19 */ /* 0x100fe40008011603 */
[----:B------:R-:W-:-:S03]  /*22d70*/  SHF.R.U64 R13, R12, UR4, R3 ;  /* 0x000000040c0d7c19 */ /* 0x000fc60008001203 */
[----:B------:R-:W-:Y:S01]  /*22d80*/  IMAD.MOV.U32 R3, RZ, RZ, R14 ;  /* 0x000000ffff037224 */ /* 0x000fe200078e000e */
[----:B------:R-:W-:Y:S01]  /*22d90*/  MOV R2, R13 ;  /* 0x0000000d00027202 */ /* 0x000fe20000000f00 */
[----:B------:R-:W-:Y:S06]  /*22da0*/  @!P0 BRA `(.L_x_560) ;  /* 0x0000000000288947 */ /* 0x000fec0003800000 */
[----:B------:R-:W-:Y:S02]  /*22db0*/  ULDC UR4, c[0x0][0x64c] ;  /* 0x0001930000047ab9 */ /* 0x000fe40000000800 */
[----:B------:R-:W-:-:S05]  /*22dc0*/  IADD3 R3, P0, R13, UR4, RZ ;  /* 0x000000040d037c10 */ /* 0x000fca000ff1e0ff */
[----:B------:R-:W-:-:S04]  /*22dd0*/  IMAD.X R14, RZ, RZ, R14, P0 ;  /* 0x000000ffff0e7224 */ /* 0x000fc800000e060e */
[----:B------:R-:W-:-:S04]  /*22de0*/  IMAD.WIDE.U32 R4, R14, UR6, RZ ;  /* 0x000000060e047c25 */ /* 0x000fc8000f8e00ff */
[----:B------:R-:W-:-:S04]  /*22df0*/  IMAD.WIDE.U32 R4, P0, R3, UR7, R4 ;  /* 0x0000000703047c25 */ /* 0x000fc8000f800004 */
[----:B------:R-:W-:Y:S01]  /*22e00*/  IMAD.WIDE.U32 R2, R3, UR6, RZ ;  /* 0x0000000603027c25 */ /* 0x000fe2000f8e00ff */
[----:B------:R-:W-:-:S04]  /*22e10*/  MOV R2, R5 ;  /* 0x0000000500027202 */ /* 0x000fc80000000f00 */
[----:B------:R-:W-:Y:S01]  /*22e20*/  IADD3 RZ, P1, R3, R4, RZ ;  /* 0x0000000403ff7210 */ /* 0x000fe20007f3e0ff */
[----:B------:R-:W-:-:S04]  /*22e30*/  IMAD.X R3, RZ, RZ, RZ, P0 ;  /* 0x000000ffff037224 */ /* 0x000fc800000e06ff */
[----:B------:R-:W-:-:S08]  /*22e40*/  IMAD.WIDE.U32.X R2, R14, UR7, R2, P1 ;  /* 0x000000070e027c25 */ /* 0x000fd000088e0402 */
.L_x_560:
[----:B------:R-:W-:Y:S01]  /*22e50*/  ULDC UR4, c[0x0][0x648] ;  /* 0x0001920000047ab9 */ /* 0x000fe20000000800 */
[----:B------:R-:W-:Y:S01]  /*22e60*/  LOP3.LUT R12, R12, UR15, RZ, 0xc0, !PT ;  /* 0x0000000f0c0c7c12 */ /* 0x000fe2000f8ec0ff */
[----:B------:R-:W-:Y:S01]  /*22e70*/  UISETP.NE.AND UP0, UPT, UR39, URZ, UPT ;  /* 0x0000003f2700728c */ /* 0x000fe2000bf05270 */
[----:B------:R-:W-:Y:S01]  /*22e80*/  SHF.R.U64 R3, R2, UR4, R3 ;  /* 0x0000000402037c19 */ /* 0x000fe20008001203 */
[----:B------:R-:W-:Y:S01]  /*22e90*/  ULDC UR4, c[0x0][0x638] ;  /* 0x00018e0000047ab9 */ /* 0x000fe20000000800 */
[----:B------:R-:W-:-:S03]  /*22ea0*/  IMAD.MOV.U32 R4, RZ, RZ, 0x1 ;  /* 0x00000001ff047424 */ /* 0x000fc600078e00ff */
[----:B------:R-:W-:Y:S01]  /*22eb0*/  IMAD.MOV R2, RZ, RZ, -R3 ;  /* 0x000000ffff027224 */ /* 0x000fe200078e0a03 */
[----:B------:R-:W-:Y:S01]  /*22ec0*/  PLOP3.LUT P0, PT, PT, PT, UP0, 0x40, 0x0 ;  /* 0x000000000000781c */ /* 0x000fe20003f0e808 */
[----:B------:R-:W-:Y:S01]  /*22ed0*/  IMAD R5, R3, UR14, R12 ;  /* 0x0000000e03057c24 */ /* 0x000fe2000f8e020c */
[----:B------:R-:W-:Y:S01]  /*22ee0*/  PLOP3.LUT P1, PT, PT, PT, UP0, 0x40, 0x0 ;  /* 0x000000000000781c */ /* 0x000fe20003f2e808 */
[----:B------:R-:W-:Y:S01]  /*22ef0*/  IMAD R13, R2, UR4, R13 ;  /* 0x00000004020d7c24 */ /* 0x000fe2000f8e020d */
[----:B------:R-:W-:Y:S01]  /*22f00*/  ULDC UR4, c[0x0][0x610] ;  /* 0x0001840000047ab9 */ /* 0x000fe20000000800 */
[----:B------:R-:W-:Y:S01]  /*22f10*/  LOP3.LUT R2, R11, UR13, RZ, 0xc0, !PT ;  /* 0x0000000d0b027c12 */ /* 0x000fe2000f8ec0ff */
[----:B------:R-:W-:Y:S01]  /*22f20*/  IMAD R8, R5, UR4, R8 ;  /* 0x0000000405087c24 */ /* 0x000fe2000f8e0208 */
[----:B------:R-:W-:-:S03]  /*22f30*/  ULDC UR4, c[0x0][0x600] ;  /* 0x0001800000047ab9 */ /* 0x000fc60000000800 */
[----:B------:R-:W-:-:S05]  /*22f40*/  IMAD R13, R13, UR4, R2 ;  /* 0x000000040d0d7c24 */ /* 0x000fca000f8e0202 */
[----:B------:R-:W-:Y:S02]  /*22f50*/  SEL R2, R13, R8, P0 ;  /* 0x000000080d027207 */ /* 0x000fe40000000000 */
[----:B------:R-:W-:-:S07]  /*22f60*/  SEL R3, R8, R13, P1 ;  /* 0x0000000d08037207 */ /* 0x000fce0000800000 */
.L_x_558:
[----:B------:R-:W-:Y:S05]  /*22f70*/  BSYNC B1 ;  /* 0x0000000000017941 */ /* 0x000fea0003800000 */
.L_x_557:
[----:B------:R-:W-:-:S13]  /*22f80*/  LOP3.LUT P0, RZ, R4, 0xff, RZ, 0xc0, !PT ;  /* 0x000000ff04ff7812 */ /* 0x000fda000780c0ff */
[----:B------:R-:W-:Y:S05]  /*22f90*/  @P0 BRA `(.L_x_561) ;  /* 0xfffffff000d80947 */ /* 0x000fea000383ffff */
[----:B------:R-:W-:Y:S05]  /*22fa0*/  BSYNC B0 ;  /* 0x0000000000007941 */ /* 0x000fea0003800000 */
.L_x_550:
[----:B------:R-:W-:-:S03]  /*22fb0*/  UMOV UR4, 0xffffffff ;  /* 0xffffffff00047882 */ /* 0x000fc60000000000 */
[----:B------:R-:W-:Y:S05]  /*22fc0*/  BRA.DIV UR4, `(.L_x_562) ;  /* 0x00000006043c7947 */ /* 0x000fea000b800000 */
[----:B------:R-:W-:-:S13]  /*22fd0*/  ELECT P6, URZ, PT ;  /* 0x00000000003f782f */ /* 0x000fda00038c0000 */
.L_x_577:
[----:B------:R-:W-:Y:S04]  /*22fe0*/  BSSY B0, `(.L_x_563) ;  /* 0x0000035000007945 */ /* 0x000fe80003800000 */
[----:B------:R-:W-:Y:S05]  /*22ff0*/  @!P6 BRA `(.L_x_564) ;  /* 0x0000000000cce947 */ /* 0x000fea0003800000 */
[----:B------:R-:W-:-:S04]  /*23000*/  ULOP3.LUT UR4, UR38, 0x2, URZ, 0xfc, !UPT ;  /* 0x0000000226047892 */ /* 0x000fc8000f8efc3f */
[----:B------:R-:W-:-:S06]  /*23010*/  UISETP.NE.AND UP0, UPT, UR4, 0x3, UPT ;  /* 0x000000030400788c */ /* 0x000fcc000bf05270 */
[----:B------:R-:W-:-:S13]  /*23020*/  PLOP3.LUT P0, PT, PT, PT, UP0, 0x80, 0x0 ;  /* 0x000000000000781c */ /* 0x000fda0003f0f008 */
[----:B------:R-:W-:Y:S05]  /*23030*/  @!P0 BRA `(.L_x_565) ;  /* 0x0000000000048947 */ /* 0x000fea0003800000 */
[----:B------:R-:W-:Y:S01]  /*23040*/  BPT.TRAP 0x1 ;  /* 0x000000040000795c */ /* 0x000fe20000300000 */
.L_x_565:
[----:B------:R-:W0:Y:S01]  /*23050*/  S2R R3, SR_CgaCtaId ;  /* 0x0000000000037919 */ /* 0x000e220000008800 */
[----:B------:R-:W-:-:S04]  /*23060*/  MOV R2, 0x400 ;  /* 0x0000040000027802 */ /* 0x000fc80000000f00 */
[----:B0-----:R-:W-:Y:S02]  /*23070*/  LEA R2, R3, R2, 0x18 ;  /* 0x0000000203027211 */ /* 0x001fe400078ec0ff */
[----:B------:R-:W-:-:S03]  /*23080*/  SHF.L.U32 R3, R0, 0x1f, RZ ;  /* 0x0000001f00037819 */ /* 0x000fc600000006ff */
[----:B------:R-:W-:-:S05]  /*23090*/  VIADD R2, R2, 0x28 ;  /* 0x0000002802027836 */ /* 0x000fca0000000000 */
[----:B------:R-:W-:-:S04]  /*230a0*/  LEA R4, R7, R2, 0x3 ;  /* 0x0000000207047211 */ /* 0x000fc800078e18ff */
[----:B------:R-:W0:Y:S02]  /*230b0*/  SYNCS.PHASECHK.TRANS64.TRYWAIT P0, [R4+URZ], R3 ;  /* 0x00000003040075a7 */ /* 0x000e24000800017f */
[----:B0-----:R-:W-:Y:S05]  /*230c0*/  @!P0 BRA `(.L_x_566) ;  /* 0x00000004001c8947 */ /* 0x001fea0003800000 */
.L_x_578:
[----:B------:R-:W-:-:S05]  /*230d0*/  VIADD R7, R7, 0x1 ;  /* 0x0000000107077836 */ /* 0x000fca0000000000 */
[----:B------:R-:W-:-:S04]  /*230e0*/  ISETP.NE.AND P0, PT, R7, 0x5, PT ;  /* 0x000000050700780c */ /* 0x000fc80003f05270 */
[----:B0-----:R-:W-:Y:S02]  /*230f0*/  SEL R3, RZ, 0x1, P0 ;  /* 0x00000001ff037807 */ /* 0x001fe40000000000 */
[----:B------:R-:W-:Y:S02]  /*23100*/  SEL R7, R7, RZ, P0 ;  /* 0x000000ff07077207 */ /* 0x000fe40000000000 */
[----:B------:R-:W-:-:S03]  /*23110*/  LOP3.LUT R4, R0, R3, RZ, 0x3c, !PT ;  /* 0x0000000300047212 */ /* 0x000fc600078e3cff */
[----:B------:R-:W-:Y:S01]  /*23120*/  IMAD R3, R7, 0x8, R2 ;  /* 0x0000000807037824 */ /* 0x000fe200078e0202 */
[----:B------:R-:W-:-:S04]  /*23130*/  SHF.L.U32 R0, R4, 0x1f, RZ ;  /* 0x0000001f04007819 */ /* 0x000fc800000006ff */
[----:B------:R-:W0:Y:S02]  /*23140*/  SYNCS.PHASECHK.TRANS64.TRYWAIT P0, [R3+URZ], R0 ;  /* 0x00000000030075a7 */ /* 0x000e24000800017f */
[----:B0-----:R-:W-:Y:S05]  /*23150*/  @!P0 BRA `(.L_x_567) ;  /* 0x00000004000c8947 */ /* 0x001fea0003800000 */
.L_x_579:
[----:B0-----:R-:W-:-:S05]  /*23160*/  VIADD R0, R7, 0x1 ;  /* 0x0000000107007836 */ /* 0x001fca0000000000 */
[----:B------:R-:W-:-:S04]  /*23170*/  ISETP.NE.AND P0, PT, R0, 0x5, PT ;  /* 0x000000050000780c */ /* 0x000fc80003f05270 */
[----:B------:R-:W-:Y:S02]  /*23180*/  SEL R3, RZ, 0x1, P0 ;  /* 0x00000001ff037807 */ /* 0x000fe40000000000 */
[----:B------:R-:W-:Y:S02]  /*23190*/  SEL R5, R0, RZ, P0 ;  /* 0x000000ff00057207 */ /* 0x000fe40000000000 */
[----:B------:R-:W-:Y:S02]  /*231a0*/  LOP3.LUT R4, R4, R3, RZ, 0x3c, !PT ;  /* 0x0000000304047212 */ /* 0x000fe400078e3cff */
[----:B------:R-:W-:Y:S02]  /*231b0*/  LEA R3, R5, R2, 0x3 ;  /* 0x0000000205037211 */ /* 0x000fe400078e18ff */
[----:B------:R-:W-:-:S04]  /*231c0*/  SHF.L.U32 R0, R4, 0x1f, RZ ;  /* 0x0000001f04007819 */ /* 0x000fc800000006ff */
[----:B------:R-:W0:Y:S02]  /*231d0*/  SYNCS.PHASECHK.TRANS64.TRYWAIT P0, [R3+URZ], R0 ;  /* 0x00000000030075a7 */ /* 0x000e24000800017f */
[----:B0-----:R-:W-:Y:S05]  /*231e0*/  @!P0 BRA `(.L_x_568) ;  /* 0x0000000000fc8947 */ /* 0x001fea0003800000 */
.L_x_580:
[----:B0-----:R-:W-:-:S05]  /*231f0*/  VIADD R0, R5, 0x1 ;  /* 0x0000000105007836 */ /* 0x001fca0000000000 */
[----:B------:R-:W-:-:S04]  /*23200*/  ISETP.NE.AND P0, PT, R0, 0x5, PT ;  /* 0x000000050000780c */ /* 0x000fc80003f05270 */
[----:B------:R-:W-:Y:S02]  /*23210*/  SEL R3, RZ, 0x1, P0 ;  /* 0x00000001ff037807 */ /* 0x000fe40000000000 */
[----:B------:R-:W-:Y:S02]  /*23220*/  SEL R5, R0, RZ, P0 ;  /* 0x000000ff00057207 */ /* 0x000fe40000000000 */
[----:B------:R-:W-:-:S03]  /*23230*/  LOP3.LUT R7, R4, R3, RZ, 0x3c, !PT ;  /* 0x0000000304077212 */ /* 0x000fc600078e3cff */
[----:B------:R-:W-:Y:S01]  /*23240*/  IMAD R3, R5, 0x8, R2 ;  /* 0x0000000805037824 */ /* 0x000fe200078e0202 */
[----:B------:R-:W-:-:S04]  /*23250*/  SHF.L.U32 R0, R7, 0x1f, RZ ;  /* 0x0000001f07007819 */ /* 0x000fc800000006ff */
[----:B------:R-:W0:Y:S02]  /*23260*/  SYNCS.PHASECHK.TRANS64.TRYWAIT P0, [R3+URZ], R0 ;  /* 0x00000000030075a7 */ /* 0x000e24000800017f */
[----:B0-----:R-:W-:Y:S05]  /*23270*/  @!P0 BRA `(.L_x_569) ;  /* 0x0000000000ec8947 */ /* 0x001fea0003800000 */
.L_x_581:
[----:B0-----:R-:W-:-:S05]  /*23280*/  VIADD R0, R5, 0x1 ;  /* 0x0000000105007836 */ /* 0x001fca0000000000 */
[----:B------:R-:W-:-:S04]  /*23290*/  ISETP.NE.AND P0, PT, R0, 0x5, PT ;  /* 0x000000050000780c */ /* 0x000fc80003f05270 */
[----:B------:R-:W-:Y:S02]  /*232a0*/  SEL R4, RZ, 0x1, P0 ;  /* 0x00000001ff047807 */ /* 0x000fe40000000000 */
[----:B------:R-:W-:Y:S02]  /*232b0*/  SEL R3, R0, RZ, P0 ;  /* 0x000000ff00037207 */ /* 0x000fe40000000000 */
[----:B------:R-:W-:Y:S02]  /*232c0*/  LOP3.LUT R0, R7, R4, RZ, 0x3c, !PT ;  /* 0x0000000407007212 */ /* 0x000fe400078e3cff */
[----:B------:R-:W-:Y:S02]  /*232d0*/  LEA R3, R3, R2, 0x3 ;  /* 0x0000000203037211 */ /* 0x000fe400078e18ff */
[----:B------:R-:W-:-:S07]  /*232e0*/  SHF.L.U32 R0, R0, 0x1f, RZ ;  /* 0x0000001f00007819 */ /* 0x000fce00000006ff */
.L_x_570:
[----:B0-----:R0:W1:Y:S02]  /*232f0*/  SYNCS.PHASECHK.TRANS64.TRYWAIT P0, [R3+URZ], R0 ;  /* 0x00000000030075a7 */ /* 0x001064000800017f */
[----:B-1----:R-:W-:Y:S05]  /*23300*/  @!P0 NANOSLEEP.SYNCS 0x989680 ;  /* 0x009896800000895d */ /* 0x002fea0003900000 */
[----:B------:R-:W1:Y:S02]  /*23310*/  @!P0 SYNCS.PHASECHK.TRANS64 P0, [R3+URZ], R0 ;  /* 0x00000000030085a7 */ /* 0x000e64000800007f */
[----:B-1----:R-:W-:Y:S05]  /*23320*/  @!P0 BRA `(.L_x_570) ;  /* 0xfffffffc00f08947 */ /* 0x002fea000383ffff */
.L_x_564:
[----:B------:R-:W-:Y:S05]  /*23330*/  BSYNC B0 ;  /* 0x0000000000007941 */ /* 0x000fea0003800000 */
.L_x_563:
[----:B------:R-:W-:Y:S05]  /*23340*/  EXIT ;  /* 0x000000000000794d */ /* 0x000fea0003800000 */
.L_x_21:
[----:B-1----:R1:W2:Y:S02]  /*23350*/  SYNCS.PHASECHK.TRANS64.TRYWAIT P1, [R4+URZ], R3 ;  /* 0x00000003040075a7 */ /* 0x0022a4000802017f */
[----:B--2---:R-:W-:Y:S05]  /*23360*/  @!P1 NANOSLEEP.SYNCS 0x989680 ;  /* 0x009896800000995d */ /* 0x004fea0003900000 */
[----:B------:R-:W2:Y:S02]  /*23370*/  @!P1 SYNCS.PHASECHK.TRANS64 P1, [R4+URZ], R3 ;  /* 0x00000003040095a7 */ /* 0x000ea4000802007f */
[----:B--2---:R-:W-:Y:S05]  /*23380*/  @!P1 BRA `(.L_x_21) ;  /* 0xfffffffc00f09947 */ /* 0x004fea000383ffff */
[----:B------:R-:W-:Y:S05]  /*23390*/  BRA `(.L_x_20) ;  /* 0xfffffde000e07947 */ /* 0x000fea000383ffff */
.L_x_26:
[----:B-1----:R1:W2:Y:S02]  /*233a0*/  SYNCS.PHASECHK.TRANS64.TRYWAIT P1, [R3+URZ], R4 ;  /* 0x00000004030075a7 */ /* 0x0022a4000802017f */
[----:B--2---:R-:W-:Y:S05]  /*233b0*/  @!P1 NANOSLEEP.SYNCS 0x989680 ;  /* 0x009896800000995d */ /* 0x004fea0003900000 */
[----:B------:R-:W2:Y:S02]  /*233c0*/  @!P1 SYNCS.PHASECHK.TRANS64 P1, [R3+URZ], R4 ;  /* 0x00000004030095a7 */ /* 0x000ea4000802007f */
[----:B--2---:R-:W-:Y:S05]  /*233d0*/  @!P1 BRA `(.L_x_26) ;  /* 0xfffffffc00f09947 */ /* 0x004fea000383ffff */
[----:B------:R-:W-:Y:S05]  /*233e0*/  BRA `(.L_x_25) ;  /* 0xfffffe58006c7947 */ /* 0x000fea000383ffff */
.L_x_551:
[----:B------:R-:W-:Y:S01]  /*233f0*/  BSSY B1, `(.L_x_571) ;  /* 0x0000006000017945 */ /* 0x000fe20003800000 */
[----:B------:R-:W-:-:S07]  /*23400*/  IMAD.MOV.U32 R15, RZ, RZ, -0x1 ;  /* 0xffffffffff0f7424 */ /* 0x000fce00078e00ff */
[----:B------:R-:W-:Y:S05]  /*23410*/  WARPSYNC.COLLECTIVE R15, `(.L_x_572) ;  /* 0x000000000f0c7348 */ /* 0x000fea0003c00000 */
[----:B------:R-:W-:Y:S02]  /*23420*/  ELECT P6, UR62, PT ;  /* 0x00000000003e782f */ /* 0x000fe400038c0000 */
[----:B------:R-:W-:Y:S01]  /*23430*/  MOV R14, UR62 ;  /* 0x0000003e000e7c02 */ /* 0x000fe20008000f00 */
[----:B------:R-:W-:Y:S10]  /*23440*/  ENDCOLLECTIVE ;  /* 0x000000000000791b */ /* 0x000ff40003800000 */
.L_x_572:
[----:B------:R-:W-:Y:S05]  /*23450*/  BSYNC B1 ;  /* 0x0000000000017941 */ /* 0x000fea0003800000 */
.L_x_571:
[----:B------:R-:W-:Y:S05]  /*23460*/  BRA `(.L_x_573) ;  /* 0xffffffec00b07947 */ /* 0x000fea000383ffff */
.L_x_554:
[----:B0-----:R0:W1:Y:S02]  /*23470*/  SYNCS.PHASECHK.TRANS64.TRYWAIT P0, [R12+URZ+0x28], R11 ;  /* 0x0000280b0c0075a7 */ /* 0x001064000800017f */
[----:B-1----:R-:W-:Y:S05]  /*23480*/  @!P0 NANOSLEEP.SYNCS 0x989680 ;  /* 0x009896800000895d */ /* 0x002fea0003900000 */
[----:B------:R-:W1:Y:S02]  /*23490*/  @!P0 SYNCS.PHASECHK.TRANS64 P0, [R12+URZ+0x28], R11 ;  /* 0x0000280b0c0085a7 */ /* 0x000e64000800007f */
[----:B-1----:R-:W-:Y:S05]  /*234a0*/  @!P0 BRA `(.L_x_554) ;  /* 0xfffffffc00f08947 */ /* 0x002fea000383ffff */
[----:B------:R-:W-:Y:S05]  /*234b0*/  BRA `(.L_x_574) ;  /* 0xffffffec00ec7947 */ /* 0x000fea000383ffff */
.L_x_562:
[----:B------:R-:W-:Y:S01]  /*234c0*/  BSSY B0, `(.L_x_575) ;  /* 0x0000006000007945 */ /* 0x000fe20003800000 */
[----:B------:R-:W-:-:S07]  /*234d0*/  IMAD.MOV.U32 R15, RZ, RZ, -0x1 ;  /* 0xffffffffff0f7424 */ /* 0x000fce00078e00ff */
[----:B------:R-:W-:Y:S05]  /*234e0*/  WARPSYNC.COLLECTIVE R15, `(.L_x_576) ;  /* 0x000000000f0c7348 */ /* 0x000fea0003c00000 */
[----:B------:R-:W-:Y:S02]  /*234f0*/  ELECT P6, UR62, PT ;  /* 0x00000000003e782f */ /* 0x000fe400038c0000 */
[----:B------:R-:W-:Y:S01]  /*23500*/  MOV R14, UR62 ;  /* 0x0000003e000e7c02 */ /* 0x000fe20008000f00 */
[----:B------:R-:W-:Y:S10]  /*23510*/  ENDCOLLECTIVE ;  /* 0x000000000000791b */ /* 0x000ff40003800000 */
.L_x_576:
[----:B------:R-:W-:Y:S05]  /*23520*/  BSYNC B0 ;  /* 0x0000000000007941 */ /* 0x000fea0003800000 */
.L_x_575:
[----:B------:R-:W-:Y:S05]  /*23530*/  BRA `(.L_x_577) ;  /* 0xfffffff800a87947 */ /* 0x000fea000383ffff */
.L_x_566:
[----:B0-----:R0:W1:Y:S02]  /*23540*/  SYNCS.PHASECHK.TRANS64.TRYWAIT P0, [R4+URZ], R3 ;  /* 0x00000003040075a7 */ /* 0x001064000800017f */
[----:B-1----:R-:W-:Y:S05]  /*23550*/  @!P0 NANOSLEEP.SYNCS 0x989680 ;  /* 0x009896800000895d */ /* 0x002fea0003900000 */
[----:B------:R-:W1:Y:S02]  /*23560*/  @!P0 SYNCS.PHASECHK.TRANS64 P0, [R4+URZ], R3 ;  /* 0x00000003040085a7 */ /* 0x000e64000800007f */
[----:B-1----:R-:W-:Y:S05]  /*23570*/  @!P0 BRA `(.L_x_566) ;  /* 0xfffffffc00f08947 */ /* 0x002fea000383ffff */
[----:B------:R-:W-:Y:S05]  /*23580*/  BRA `(.L_x_578) ;  /* 0xfffffff800d07947 */ /* 0x000fea000383ffff */
.L_x_567:
[----:B0-----:R0:W1:Y:S02]  /*23590*/  SYNCS.PHASECHK.TRANS64.TRYWAIT P0, [R3+URZ], R0 ;  /* 0x00000000030075a7 */ /* 0x001064000800017f */
[----:B-1----:R-:W-:Y:S05]  /*235a0*/  @!P0 NANOSLEEP.SYNCS 0x989680 ;  /* 0x009896800000895d */ /* 0x002fea0003900000 */
[----:B------:R-:W1:Y:S02]  /*235b0*/  @!P0 SYNCS.PHASECHK.TRANS64 P0, [R3+URZ], R0 ;  /* 0x00000000030085a7 */ /* 0x000e64000800007f */
[----:B-1----:R-:W-:Y:S05]  /*235c0*/  @!P0 BRA `(.L_x_567) ;  /* 0xfffffffc00f08947 */ /* 0x002fea000383ffff */
[----:B------:R-:W-:Y:S05]  /*235d0*/  BRA `(.L_x_579) ;  /* 0xfffffff800e07947 */ /* 0x000fea000383ffff */
.L_x_568:
[----:B0-----:R0:W1:Y:S02]  /*235e0*/  SYNCS.PHASECHK.TRANS64.TRYWAIT P0, [R3+URZ], R0 ;  /* 0x00000000030075a7 */ /* 0x001064000800017f */
[----:B-1----:R-:W-:Y:S05]  /*235f0*/  @!P0 NANOSLEEP.SYNCS 0x989680 ;  /* 0x009896800000895d */ /* 0x002fea0003900000 */
[----:B------:R-:W1:Y:S02]  /*23600*/  @!P0 SYNCS.PHASECHK.TRANS64 P0, [R3+URZ], R0 ;  /* 0x00000000030085a7 */ /* 0x000e64000800007f */
[----:B-1----:R-:W-:Y:S05]  /*23610*/  @!P0 BRA `(.L_x_568) ;  /* 0xfffffffc00f08947 */ /* 0x002fea000383ffff */
[----:B------:R-:W-:Y:S05]  /*23620*/  BRA `(.L_x_580) ;  /* 0xfffffff800f07947 */ /* 0x000fea000383ffff */
.L_x_569:
[----:B0-----:R0:W1:Y:S02]  /*23630*/  SYNCS.PHASECHK.TRANS64.TRYWAIT P0, [R3+URZ], R0 ;  /* 0x00000000030075a7 */ /* 0x001064000800017f */
[----:B-1----:R-:W-:Y:S05]  /*23640*/  @!P0 NANOSLEEP.SYNCS 0x989680 ;  /* 0x009896800000895d */ /* 0x002fea0003900000 */
[----:B------:R-:W1:Y:S02]  /*23650*/  @!P0 SYNCS.PHASECHK.TRANS64 P0, [R3+URZ], R0 ;  /* 0x00000000030085a7 */ /* 0x000e64000800007f */
[----:B-1----:R-:W-:Y:S05]  /*23660*/  @!P0 BRA `(.L_x_569) ;  /* 0xfffffffc00f08947 */ /* 0x002fea000383ffff */
[----:B------:R-:W-:Y:S05]  /*23670*/  BRA `(.L_x_581) ;  /* 0xfffffffc00007947 */ /* 0x000fea000383ffff */
.L_x_582:
[----:B------:R-:W-:-:S00]  /*23680*/  BRA `(.L_x_582) ;  /* 0xfffffffc00fc7947 */ /* 0x000fc0000383ffff */
[----:B------:R-:W-:-:S00]  /*23690*/  NOP ;  /* 0x0000000000007918 */ /* 0x000fc00000000000 */
        /* <DEDUP_REMOVED lines=14> */
.L_x_583:


//--------------------- .nv.global.init           --------------------------
	.section	.nv.global.init,"aw",@progbits
.nv.global.init:
	.type		$str$22,@object
	.size		$str$22,($str$23 - $str$22)
$str$22:
        /*0000*/ 	.byte	0x6b, 0x5f, 0x74, 0x69, 0x6c, 0x65, 0x5f, 0x63, 0x6f, 0x75, 0x6e, 0x74, 0x20, 0x3e, 0x3d, 0x20
        /*0010*/ 	.byte	0x31, 0x00
	.type		$str$23,@object
	.size		$str$23,(__unnamed_1 - $str$23)
$str$23:
        /*0012*/ 	.byte	0x2f, 0x74, 0x6d, 0x70, 0x2f, 0x63, 0x75, 0x74, 0x6c, 0x61, 0x73, 0x73, 0x5f, 0x73, 0x77, 0x65
        /*0022*/ 	.byte	0x65, 0x70, 0x5f, 0x73, 0x72, 0x63, 0x2f, 0x69, 0x6e, 0x63, 0x6c, 0x75, 0x64, 0x65, 0x2f, 0x63
        /*0032*/ 	.byte	0x75, 0x74, 0x6c, 0x61, 0x73, 0x73, 0x2f, 0x67, 0x65, 0x6d, 0x6d, 0x2f, 0x63, 0x6f, 0x6c, 0x6c
        /*0042*/ 	.byte	0x65, 0x63, 0x74, 0x69, 0x76, 0x65, 0x2f, 0x73, 0x6d, 0x39, 0x30, 0x5f, 0x6d, 0x6d, 0x61, 0x5f
        /*0052*/ 	.byte	0x74, 0x6d, 0x61, 0x5f, 0x67, 0x6d, 0x6d, 0x61, 0x5f, 0x73, 0x73, 0x5f, 0x77, 0x61, 0x72, 0x70
        /*0062*/ 	.byte	0x73, 0x70, 0x65, 0x63, 0x69, 0x61, 0x6c, 0x69, 0x7a, 0x65, 0x64, 0x2e, 0x68, 0x70, 0x70, 0x00
	.type		__unnamed_1,@object
	.size		__unnamed_1,(.L_0 - __unnamed_1)
__unnamed_1:
        /* <DEDUP_REMOVED lines=179> */
        /*0ba2*/ 	.byte	0x74, 0x69, 0x74, 0x79, 0x5d, 0x00
.L_0:


//--------------------- .nv.shared._ZN7cutlass13device_kernelINS_4gemm6kernel13GemmUniversalIN4cute5tupleIJiiiiEEENS1_10collective13CollectiveMmaINS1_34MainloopSm90TmaGmmaWarpSpecializedILi5ENS5_IJNS4_1CILi2EEESB_NSA_ILi1EEEEEENS1_35KernelTmaWarpSpecializedCooperativeEEENS5_IJNSA_ILi256EEESG_NSA_ILi64EEEEEENS_10tfloat32_tENS5_IJlSC_lEEESJ_SK_NS4_8TiledMMAINS4_8MMA_AtomIJNS4_4SM904GMMA30MMA_64x256x8_F32TF32TF32_SS_TNILNSO_7ScaleInE1ELSQ_1EEEEEENS4_6LayoutINS5_IJSB_SC_SC_EEENS5_IJSC_NSA_ILi0EEESV_EEEEENS5_IJNS4_10UnderscoreESY_SY_EEEEENS4_23SM90_TMA_LOAD_MULTICASTENS4_14ComposedLayoutINS4_7SwizzleILi3ELi4ELi3EEENS4_18smem_ptr_flag_bitsILi32EEENST_INS5_IJNSA_ILi8EEENSA_ILi32EEEEEENS5_IJS18_SC_EEEEEEEvNS4_8identityES11_S1C_vS1D_EENS_8epilogue10collective6detail29Sm90TmaWarpSpecializedAdapterINS1G_15DefaultEpilogueISJ_SK_SK_NS1F_6thread17LinearCombinationISJ_Li1EffLNS1K_9ScaleType4KindE0ELNS_15FloatRoundStyleE2ESJ_EENS1_15EpilogueDefaultEEEEEvvEEEEvNT_6ParamsE --------------------------
	.section	.nv.shared._ZN7cutlass13device_kernelINS_4gemm6kernel13GemmUniversalIN4cute5tupleIJiiiiEEENS1_10collective13CollectiveMmaINS1_34MainloopSm90TmaGmmaWarpSpecializedILi5ENS5_IJNS4_1CILi2EEESB_NSA_ILi1EEEEEENS1_35KernelTmaWarpSpecializedCooperativeEEENS5_IJNSA_ILi256EEESG_NSA_ILi64EEEEEENS_10tfloat32_tENS5_IJlSC_lEEESJ_SK_NS4_8TiledMMAINS4_8MMA_AtomIJNS4_4SM904GMMA30MMA_64x256x8_F32TF32TF32_SS_TNILNSO_7ScaleInE1ELSQ_1EEEEEENS4_6LayoutINS5_IJSB_SC_SC_EEENS5_IJSC_NSA_ILi0EEESV_EEEEENS5_IJNS4_10UnderscoreESY_SY_EEEEENS4_23SM90_TMA_LOAD_MULTICASTENS4_14ComposedLayoutINS4_7SwizzleILi3ELi4ELi3EEENS4_18smem_ptr_flag_bitsILi32EEENST_INS5_IJNSA_ILi8EEENSA_ILi32EEEEEENS5_IJS18_SC_EEEEEEEvNS4_8identityES11_S1C_vS1D_EENS_8epilogue10collective6detail29Sm90TmaWarpSpecializedAdapterINS1G_15DefaultEpilogueISJ_SK_SK_NS1F_6thread17LinearCombinationISJ_Li1EffLNS1K_9ScaleType4KindE0ELNS_15FloatRoundStyleE2ESJ_EENS1_15EpilogueDefaultEEEEEvvEEEEvNT_6ParamsE,"aw",@nobits
	.sectionflags	@""
	.align	16
	.zero		1024


//--------------------- .nv.shared.reserved.0     --------------------------
	.section	.nv.shared.reserved.0,"aw",@nobits
	.weak		__nv_reservedSMEM_offset_0_alias
	.size		__nv_reservedSMEM_offset_0_alias, 0, 0
	.other		__nv_reservedSMEM_offset_0_alias,@"STO_CUDA_RESERVED_SHARED STV_DEFAULT"
__nv_reservedSMEM_offset_0_alias:
	.zero		0


//--------------------- .nv.global                --------------------------
	.section	.nv.global,"aw",@nobits
.nv.global:
	.type		_ZN39_INTERNAL_909ef74c_4_k_cu_1bbfcaff_70704cute1_E,@object
	.size		_ZN39_INTERNAL_909ef74c_4_k_cu_1bbfcaff_70704cute1_E,(_ZN39_INTERNAL_909ef74c_4_k_cu_1bbfcaff_70704cuda3std3__45__cpo6cbeginE - _ZN39_INTERNAL_909ef74c_4_k_cu_1bbfcaff_70704cute1_E)
_ZN39_INTERNAL_909ef74c_4_k_cu_1bbfcaff_70704cute1_E:
	.zero		1
	.type		_ZN39_INTERNAL_909ef74c_4_k_cu_1bbfcaff_70704cuda3std3__45__cpo6cbeginE,@object
	.size		_ZN39_INTERNAL_909ef74c_4_k_cu_1bbfcaff_70704cuda3std3__45__cpo6cbeginE,(_ZN39_INTERNAL_909ef74c_4_k_cu_1bbfcaff_70704cuda3std3__48in_placeE - _ZN39_INTERNAL_909ef74c_4_k_cu_1bbfcaff_70704cuda3std3__45__cpo6cbeginE)
_ZN39_INTERNAL_909ef74c_4_k_cu_1bbfcaff_70704cuda3std3__45__cpo6cbeginE:
	.zero		1
	.type		_ZN39_INTERNAL_909ef74c_4_k_cu_1bbfcaff_70704cuda3std3__48in_placeE,@object
	.size		_ZN39_INTERNAL_909ef74c_4_k_cu_1bbfcaff_70704cuda3std3__48in_placeE,(_ZN39_INTERNAL_909ef74c_4_k_cu_1bbfcaff_70704cuda3std6ranges3__45__cpo9iter_moveE - _ZN39_INTERNAL_909ef74c_4_k_cu_1bbfcaff_70704cuda3std3__48in_placeE)
_ZN39_INTERNAL_909ef74c_4_k_cu_1bbfcaff_70704cuda3std3__48in_placeE:
	.zero		1
	.type		_ZN39_INTERNAL_909ef74c_4_k_cu_1bbfcaff_70704cuda3std6ranges3__45__cpo9iter_moveE,@object
	.size		_ZN39_INTERNAL_909ef74c_4_k_cu_1bbfcaff_70704cuda3std6ranges3__45__cpo9iter_moveE,(_ZN39_INTERNAL_909ef74c_4_k_cu_1bbfcaff_70704cuda3std3__45__cpo5beginE - _ZN39_INTERNAL_909ef74c_4_k_cu_1bbfcaff_70704cuda3std6ranges3__45__cpo9iter_moveE)
_ZN39_INTERNAL_909ef74c_4_k_cu_1bbfcaff_70704cuda3std6ranges3__45__cpo9iter_moveE:
	.zero		1
	.type		_ZN39_INTERNAL_909ef74c_4_k_cu_1bbfcaff_70704cuda3std3__45__cpo5beginE,@object
	.size		_ZN39_INTERNAL_909ef74c_4_k_cu_1bbfcaff_70704cuda3std3__45__cpo5beginE,(_ZN39_INTERNAL_909ef74c_4_k_cu_1bbfcaff_70704cuda3std3__441_GLOBAL__N__909ef74c_4_k_cu_1bbfcaff_70706ignoreE - _ZN39_INTERNAL_909ef74c_4_k_cu_1bbfcaff_70704cuda3std3__45__cpo5beginE)
_ZN39_INTERNAL_909ef74c_4_k_cu_1bbfcaff_70704cuda3std3__45__cpo5beginE:
	.zero		1
	.type		_ZN39_INTERNAL_909ef74c_4_k_cu_1bbfcaff_70704cuda3std3__441_GLOBAL__N__909ef74c_4_k_cu_1bbfcaff_70706ignoreE,@object
	.size		_ZN39_INTERNAL_909ef74c_4_k_cu_1bbfcaff_70704cuda3std3__441_GLOBAL__N__909ef74c_4_k_cu_1bbfcaff_70706ignoreE,(_ZN39_INTERNAL_909ef74c_4_k_cu_1bbfcaff_70704cute7productE - _ZN39_INTERNAL_909ef74c_4_k_cu_1bbfcaff_70704cuda3std3__441_GLOBAL__N__909ef74c_4_k_cu_1bbfcaff_70706ignoreE)
_ZN39_INTERNAL_909ef74c_4_k_cu_1bbfcaff_70704cuda3std3__441_GLOBAL__N__909ef74c_4_k_cu_1bbfcaff_70706ignoreE:
	.zero		1
	.type		_ZN39_INTERNAL_909ef74c_4_k_cu_1bbfcaff_70704cute7productE,@object
	.size		_ZN39_INTERNAL_909ef74c_4_k_cu_1bbfcaff_70704cute7productE,(_ZN39_INTERNAL_909ef74c_4_k_cu_1bbfcaff_70704cuda3std3__45__cpo3endE - _ZN39_INTERNAL_909ef74c_4_k_cu_1bbfcaff_70704cute7productE)
_ZN39_INTERNAL_909ef74c_4_k_cu_1bbfcaff_70704cute7productE:
	.zero		1
	.type		_ZN39_INTERNAL_909ef74c_4_k_cu_1bbfcaff_70704cuda3std3__45__cpo3endE,@object
	.size		_ZN39_INTERNAL_909ef74c_4_k_cu_1bbfcaff_70704cuda3std3__45__cpo3endE,(_ZN39_INTERNAL_909ef74c_4_k_cu_1bbfcaff_70704cuda3std3__419piecewise_constructE - _ZN39_INTERNAL_909ef74c_4_k_cu_1bbfcaff_70704cuda3std3__45__cpo3endE)
_ZN39_INTERNAL_909ef74c_4_k_cu_1bbfcaff_70704cuda3std3__45__cpo3endE:
	.zero		1
	.type		_ZN39_INTERNAL_909ef74c_4_k_cu_1bbfcaff_70704cuda3std3__419piecewise_constructE,@object
	.size		_ZN39_INTERNAL_909ef74c_4_k_cu_1bbfcaff_70704cuda3std3__419piecewise_constructE,(_ZN39_INTERNAL_909ef74c_4_k_cu_1bbfcaff_70704cuda3std3__45__cpo4cendE - _ZN39_INTERNAL_909ef74c_4_k_cu_1bbfcaff_70704cuda3std3__419piecewise_constructE)
_ZN39_INTERNAL_909ef74c_4_k_cu_1bbfcaff_70704cuda3std3__419piecewise_constructE:
	.zero		1
	.type		_ZN39_INTERNAL_909ef74c_4_k_cu_1bbfcaff_70704cuda3std3__45__cpo4cendE,@object
	.size		_ZN39_INTERNAL_909ef74c_4_k_cu_1bbfcaff_70704cuda3std3__45__cpo4cendE,(_ZN39_INTERNAL_909ef74c_4_k_cu_1bbfcaff_70704cuda3std6ranges3__45__cpo4swapE - _ZN39_INTERNAL_909ef74c_4_k_cu_1bbfcaff_70704cuda3std3__45__cpo4cendE)
_ZN39_INTERNAL_909ef74c_4_k_cu_1bbfcaff_70704cuda3std3__45__cpo4cendE:
	.zero		1
	.type		_ZN39_INTERNAL_909ef74c_4_k_cu_1bbfcaff_70704cuda3std6ranges3__45__cpo4swapE,@object
	.size		_ZN39_INTERNAL_909ef74c_4_k_cu_1bbfcaff_70704cuda3std6ranges3__45__cpo4swapE,(.L_8 - _ZN39_INTERNAL_909ef74c_4_k_cu_1bbfcaff_70704cuda3std6ranges3__45__cpo4swapE)
_ZN39_INTERNAL_909ef74c_4_k_cu_1bbfcaff_70704cuda3std6ranges3__45__cpo4swapE:
	.zero		1
.L_8:


//--------------------- .nv.constant0._ZN7cutlass13device_kernelINS_4gemm6kernel13GemmUniversalIN4cute5tupleIJiiiiEEENS1_10collective13CollectiveMmaINS1_34MainloopSm90TmaGmmaWarpSpecializedILi5ENS5_IJNS4_1CILi2EEESB_NSA_ILi1EEEEEENS1_35KernelTmaWarpSpecializedCooperativeEEENS5_IJNSA_ILi256EEESG_NSA_ILi64EEEEEENS_10tfloat32_tENS5_IJlSC_lEEESJ_SK_NS4_8TiledMMAINS4_8MMA_AtomIJNS4_4SM904GMMA30MMA_64x256x8_F32TF32TF32_SS_TNILNSO_7ScaleInE1ELSQ_1EEEEEENS4_6LayoutINS5_IJSB_SC_SC_EEENS5_IJSC_NSA_ILi0EEESV_EEEEENS5_IJNS4_10UnderscoreESY_SY_EEEEENS4_23SM90_TMA_LOAD_MULTICASTENS4_14ComposedLayoutINS4_7SwizzleILi3ELi4ELi3EEENS4_18smem_ptr_flag_bitsILi32EEENST_INS5_IJNSA_ILi8EEENSA_ILi32EEEEEENS5_IJS18_SC_EEEEEEEvNS4_8identityES11_S1C_vS1D_EENS_8epilogue10collective6detail29Sm90TmaWarpSpecializedAdapterINS1G_15DefaultEpilogueISJ_SK_SK_NS1F_6thread17LinearCombinationISJ_Li1EffLNS1K_9ScaleType4KindE0ELNS_15FloatRoundStyleE2ESJ_EENS1_15EpilogueDefaultEEEEEvvEEEEvNT_6ParamsE --------------------------
	.section	.nv.constant0._ZN7cutlass13device_kernelINS_4gemm6kernel13GemmUniversalIN4cute5tupleIJiiiiEEENS1_10collective13CollectiveMmaINS1_34MainloopSm90TmaGmmaWarpSpecializedILi5ENS5_IJNS4_1CILi2EEESB_NSA_ILi1EEEEEENS1_35KernelTmaWarpSpecializedCooperativeEEENS5_IJNSA_ILi256EEESG_NSA_ILi64EEEEEENS_10tfloat32_tENS5_IJlSC_lEEESJ_SK_NS4_8TiledMMAINS4_8MMA_AtomIJNS4_4SM904GMMA30MMA_64x256x8_F32TF32TF32_SS_TNILNSO_7ScaleInE1ELSQ_1EEEEEENS4_6LayoutINS5_IJSB_SC_SC_EEENS5_IJSC_NSA_ILi0EEESV_EEEEENS5_IJNS4_10UnderscoreESY_SY_EEEEENS4_23SM90_TMA_LOAD_MULTICASTENS4_14ComposedLayoutINS4_7SwizzleILi3ELi4ELi3EEENS4_18smem_ptr_flag_bitsILi32EEENST_INS5_IJNSA_ILi8EEENSA_ILi32EEEEEENS5_IJS18_SC_EEEEEEEvNS4_8identityES11_S1C_vS1D_EENS_8epilogue10collective6detail29Sm90TmaWarpSpecializedAdapterINS1G_15DefaultEpilogueISJ_SK_SK_NS1F_6thread17LinearCombinationISJ_Li1EffLNS1K_9ScaleType4KindE0ELNS_15FloatRoundStyleE2ESJ_EENS1_15EpilogueDefaultEEEEEvvEEEEvNT_6ParamsE,"a",@progbits
	.sectionflags	@""
	.align	4
.nv.constant0._ZN7cutlass13device_kernelINS_4gemm6kernel13GemmUniversalIN4cute5tupleIJiiiiEEENS1_10collective13CollectiveMmaINS1_34MainloopSm90TmaGmmaWarpSpecializedILi5ENS5_IJNS4_1CILi2EEESB_NSA_ILi1EEEEEENS1_35KernelTmaWarpSpecializedCooperativeEEENS5_IJNSA_ILi256EEESG_NSA_ILi64EEEEEENS_10tfloat32_tENS5_IJlSC_lEEESJ_SK_NS4_8TiledMMAINS4_8MMA_AtomIJNS4_4SM904GMMA30MMA_64x256x8_F32TF32TF32_SS_TNILNSO_7ScaleInE1ELSQ_1EEEEEENS4_6LayoutINS5_IJSB_SC_SC_EEENS5_IJSC_NSA_ILi0EEESV_EEEEENS5_IJNS4_10UnderscoreESY_SY_EEEEENS4_23SM90_TMA_LOAD_MULTICASTENS4_14ComposedLayoutINS4_7SwizzleILi3ELi4ELi3EEENS4_18smem_ptr_flag_bitsILi32EEENST_INS5_IJNSA_ILi8EEENSA_ILi32EEEEEENS5_IJS18_SC_EEEEEEEvNS4_8identityES11_S1C_vS1D_EENS_8epilogue10collective6detail29Sm90TmaWarpSpecializedAdapterINS1G_15DefaultEpilogueISJ_SK_SK_NS1F_6thread17LinearCombinationISJ_Li1EffLNS1K_9ScaleType4KindE0ELNS_15FloatRoundStyleE2ESJ_EENS1_15EpilogueDefaultEEEEEvvEEEEvNT_6ParamsE:
	.zero		1664


//--------------------- SYMBOLS --------------------------

	.type		.nv.reservedSmem.offset0,@object
	.size		.nv.reservedSmem.offset0,0x4
	.type		__assertfail,@function
